//
// Generated by NVIDIA NVVM Compiler
//
// Compiler Build ID: CL-36424714
// Cuda compilation tools, release 13.0, V13.0.88
// Based on NVVM 20.0.0
//

.version 9.0
.target sm_100
.address_size 64

	// .globl	minmax_batch_f32
// _ZZ28forward_fill_two_streams_f32E15warp_totals_min has been demoted
// _ZZ28forward_fill_two_streams_f32E15warp_totals_max has been demoted

.visible .entry minmax_batch_f32(
	.param .u64 .ptr .align 1 minmax_batch_f32_param_0,
	.param .u64 .ptr .align 1 minmax_batch_f32_param_1,
	.param .u32 minmax_batch_f32_param_2,
	.param .u32 minmax_batch_f32_param_3,
	.param .u64 .ptr .align 1 minmax_batch_f32_param_4,
	.param .u32 minmax_batch_f32_param_5,
	.param .u64 .ptr .align 1 minmax_batch_f32_param_6,
	.param .u64 .ptr .align 1 minmax_batch_f32_param_7,
	.param .u64 .ptr .align 1 minmax_batch_f32_param_8,
	.param .u64 .ptr .align 1 minmax_batch_f32_param_9
)
{
	.reg .pred 	%p<33>;
	.reg .b32 	%r<37>;
	.reg .b32 	%f<59>;
	.reg .b64 	%rd<38>;

	ld.param.u64 	%rd8, [minmax_batch_f32_param_0];
	ld.param.u64 	%rd9, [minmax_batch_f32_param_1];
	ld.param.u32 	%r18, [minmax_batch_f32_param_2];
	ld.param.u32 	%r19, [minmax_batch_f32_param_3];
	ld.param.u64 	%rd7, [minmax_batch_f32_param_4];
	ld.param.u32 	%r20, [minmax_batch_f32_param_5];
	ld.param.u64 	%rd10, [minmax_batch_f32_param_6];
	ld.param.u64 	%rd11, [minmax_batch_f32_param_7];
	ld.param.u64 	%rd12, [minmax_batch_f32_param_8];
	ld.param.u64 	%rd13, [minmax_batch_f32_param_9];
	cvta.to.global.u64 	%rd1, %rd13;
	cvta.to.global.u64 	%rd2, %rd12;
	cvta.to.global.u64 	%rd3, %rd11;
	cvta.to.global.u64 	%rd4, %rd10;
	cvta.to.global.u64 	%rd5, %rd9;
	cvta.to.global.u64 	%rd6, %rd8;
	setp.lt.s32 	%p3, %r18, 1;
	@%p3 bra 	$L__BB0_17;
	mov.u32 	%r1, %ctaid.y;
	setp.ge.s32 	%p4, %r1, %r20;
	@%p4 bra 	$L__BB0_17;
	mul.lo.s32 	%r2, %r18, %r1;
	mov.u32 	%r3, %ctaid.x;
	mov.u32 	%r4, %ntid.x;
	mov.u32 	%r5, %tid.x;
	mad.lo.s32 	%r33, %r3, %r4, %r5;
	setp.ge.s32 	%p5, %r33, %r18;
	@%p5 bra 	$L__BB0_5;
	mov.u32 	%r21, %nctaid.x;
	mul.lo.s32 	%r7, %r4, %r21;
$L__BB0_4:
	add.s32 	%r22, %r33, %r2;
	mul.wide.s32 	%rd14, %r22, 4;
	add.s64 	%rd15, %rd4, %rd14;
	mov.b32 	%r23, 2147483647;
	st.global.u32 	[%rd15], %r23;
	add.s64 	%rd16, %rd3, %rd14;
	st.global.u32 	[%rd16], %r23;
	add.s64 	%rd17, %rd2, %rd14;
	st.global.u32 	[%rd17], %r23;
	add.s64 	%rd18, %rd1, %rd14;
	st.global.u32 	[%rd18], %r23;
	add.s32 	%r33, %r33, %r7;
	setp.lt.s32 	%p6, %r33, %r18;
	@%p6 bra 	$L__BB0_4;
$L__BB0_5:
	bar.sync 	0;
	or.b32  	%r24, %r5, %r3;
	setp.ne.s32 	%p7, %r24, 0;
	@%p7 bra 	$L__BB0_17;
	cvta.to.global.u64 	%rd19, %rd7;
	mul.wide.u32 	%rd20, %r1, 4;
	add.s64 	%rd21, %rd19, %rd20;
	ld.global.nc.u32 	%r10, [%rd21];
	setp.lt.s32 	%p8, %r10, 1;
	setp.ge.s32 	%p9, %r19, %r18;
	or.pred  	%p10, %p9, %p8;
	@%p10 bra 	$L__BB0_17;
	max.s32 	%r34, %r19, 0;
	mov.f32 	%f47, 0f7FFFFFFF;
	mov.f32 	%f48, %f47;
$L__BB0_8:
	setp.lt.s32 	%p11, %r34, %r10;
	add.s32 	%r25, %r34, %r10;
	setp.ge.s32 	%p12, %r25, %r18;
	or.pred  	%p13, %p11, %p12;
	mul.wide.u32 	%rd22, %r34, 4;
	add.s64 	%rd23, %rd6, %rd22;
	ld.global.nc.f32 	%f3, [%rd23];
	add.s64 	%rd24, %rd5, %rd22;
	ld.global.nc.f32 	%f4, [%rd24];
	abs.f32 	%f29, %f3;
	setp.equ.f32 	%p14, %f29, 0f7F800000;
	or.pred  	%p15, %p13, %p14;
	abs.f32 	%f31, %f4;
	setp.equ.f32 	%p16, %f31, 0f7F800000;
	or.pred  	%p17, %p15, %p16;
	mov.f32 	%f57, 0f7FFFFFFF;
	mov.f32 	%f58, %f57;
	@%p17 bra 	$L__BB0_16;
	mov.f32 	%f52, 0f7F800000;
	mov.b32 	%r35, 1;
	mov.f32 	%f51, %f52;
$L__BB0_10:
	sub.s32 	%r27, %r34, %r35;
	mul.wide.s32 	%rd25, %r27, 4;
	add.s64 	%rd26, %rd5, %rd25;
	ld.global.nc.f32 	%f7, [%rd26];
	add.s32 	%r28, %r35, %r34;
	mul.wide.u32 	%rd27, %r28, 4;
	add.s64 	%rd28, %rd5, %rd27;
	ld.global.nc.f32 	%f8, [%rd28];
	abs.f32 	%f34, %f7;
	setp.ne.f32 	%p18, %f34, 0f7F800000;
	abs.f32 	%f35, %f8;
	setp.ne.f32 	%p19, %f35, 0f7F800000;
	and.pred  	%p1, %p18, %p19;
	not.pred 	%p20, %p1;
	@%p20 bra 	$L__BB0_12;
	min.f32 	%f51, %f51, %f7;
	min.f32 	%f52, %f52, %f8;
	add.s32 	%r14, %r35, 1;
	setp.ne.s32 	%p21, %r35, %r10;
	mov.u32 	%r35, %r14;
	@%p21 bra 	$L__BB0_10;
$L__BB0_12:
	setp.lt.f32 	%p22, %f4, %f51;
	setp.lt.f32 	%p23, %f4, %f52;
	selp.f32 	%f38, %f4, 0f7FFFFFFF, %p23;
	selp.f32 	%f39, %f38, 0f7FFFFFFF, %p22;
	selp.f32 	%f57, %f39, 0f7FFFFFFF, %p1;
	mov.f32 	%f56, 0fFF800000;
	mov.b32 	%r36, 1;
	mov.f32 	%f55, %f56;
$L__BB0_13:
	sub.s32 	%r30, %r34, %r36;
	mul.wide.s32 	%rd29, %r30, 4;
	add.s64 	%rd30, %rd6, %rd29;
	ld.global.nc.f32 	%f16, [%rd30];
	add.s32 	%r31, %r36, %r34;
	mul.wide.u32 	%rd31, %r31, 4;
	add.s64 	%rd32, %rd6, %rd31;
	ld.global.nc.f32 	%f17, [%rd32];
	abs.f32 	%f40, %f16;
	setp.ne.f32 	%p24, %f40, 0f7F800000;
	abs.f32 	%f41, %f17;
	setp.ne.f32 	%p25, %f41, 0f7F800000;
	and.pred  	%p2, %p24, %p25;
	not.pred 	%p26, %p2;
	@%p26 bra 	$L__BB0_15;
	max.f32 	%f55, %f55, %f16;
	max.f32 	%f56, %f56, %f17;
	add.s32 	%r16, %r36, 1;
	setp.ne.s32 	%p27, %r36, %r10;
	mov.u32 	%r36, %r16;
	@%p27 bra 	$L__BB0_13;
$L__BB0_15:
	setp.gt.f32 	%p28, %f3, %f55;
	setp.gt.f32 	%p29, %f3, %f56;
	selp.f32 	%f43, %f3, 0f7FFFFFFF, %p29;
	selp.f32 	%f44, %f43, 0f7FFFFFFF, %p28;
	selp.f32 	%f58, %f44, 0f7FFFFFFF, %p2;
$L__BB0_16:
	add.s32 	%r32, %r34, %r2;
	mul.wide.u32 	%rd33, %r32, 4;
	add.s64 	%rd34, %rd4, %rd33;
	st.global.f32 	[%rd34], %f57;
	add.s64 	%rd35, %rd3, %rd33;
	st.global.f32 	[%rd35], %f58;
	abs.f32 	%f45, %f57;
	setp.equ.f32 	%p30, %f45, 0f7F800000;
	selp.f32 	%f47, %f47, %f57, %p30;
	abs.f32 	%f46, %f58;
	setp.equ.f32 	%p31, %f46, 0f7F800000;
	selp.f32 	%f48, %f48, %f58, %p31;
	add.s64 	%rd36, %rd2, %rd33;
	st.global.f32 	[%rd36], %f47;
	add.s64 	%rd37, %rd1, %rd33;
	st.global.f32 	[%rd37], %f48;
	add.s32 	%r34, %r34, 1;
	setp.lt.s32 	%p32, %r34, %r18;
	@%p32 bra 	$L__BB0_8;
$L__BB0_17:
	ret;

}
	// .globl	minmax_many_series_one_param_time_major_f32
.visible .entry minmax_many_series_one_param_time_major_f32(
	.param .u64 .ptr .align 1 minmax_many_series_one_param_time_major_f32_param_0,
	.param .u64 .ptr .align 1 minmax_many_series_one_param_time_major_f32_param_1,
	.param .u64 .ptr .align 1 minmax_many_series_one_param_time_major_f32_param_2,
	.param .u32 minmax_many_series_one_param_time_major_f32_param_3,
	.param .u32 minmax_many_series_one_param_time_major_f32_param_4,
	.param .u32 minmax_many_series_one_param_time_major_f32_param_5,
	.param .u64 .ptr .align 1 minmax_many_series_one_param_time_major_f32_param_6,
	.param .u64 .ptr .align 1 minmax_many_series_one_param_time_major_f32_param_7,
	.param .u64 .ptr .align 1 minmax_many_series_one_param_time_major_f32_param_8,
	.param .u64 .ptr .align 1 minmax_many_series_one_param_time_major_f32_param_9
)
{
	.reg .pred 	%p<33>;
	.reg .b32 	%r<36>;
	.reg .b32 	%f<59>;
	.reg .b64 	%rd<38>;

	ld.param.u64 	%rd8, [minmax_many_series_one_param_time_major_f32_param_0];
	ld.param.u64 	%rd9, [minmax_many_series_one_param_time_major_f32_param_1];
	ld.param.u64 	%rd7, [minmax_many_series_one_param_time_major_f32_param_2];
	ld.param.u32 	%r14, [minmax_many_series_one_param_time_major_f32_param_3];
	ld.param.u32 	%r15, [minmax_many_series_one_param_time_major_f32_param_4];
	ld.param.u32 	%r16, [minmax_many_series_one_param_time_major_f32_param_5];
	ld.param.u64 	%rd10, [minmax_many_series_one_param_time_major_f32_param_6];
	ld.param.u64 	%rd11, [minmax_many_series_one_param_time_major_f32_param_7];
	ld.param.u64 	%rd12, [minmax_many_series_one_param_time_major_f32_param_8];
	ld.param.u64 	%rd13, [minmax_many_series_one_param_time_major_f32_param_9];
	cvta.to.global.u64 	%rd1, %rd13;
	cvta.to.global.u64 	%rd2, %rd12;
	cvta.to.global.u64 	%rd3, %rd11;
	cvta.to.global.u64 	%rd4, %rd10;
	cvta.to.global.u64 	%rd5, %rd9;
	cvta.to.global.u64 	%rd6, %rd8;
	mov.u32 	%r1, %ctaid.x;
	setp.ge.s32 	%p3, %r1, %r14;
	min.s32 	%r17, %r15, %r16;
	setp.lt.s32 	%p4, %r17, 1;
	or.pred  	%p5, %p4, %p3;
	@%p5 bra 	$L__BB1_15;
	cvta.to.global.u64 	%rd14, %rd7;
	mul.wide.u32 	%rd15, %r1, 4;
	add.s64 	%rd16, %rd14, %rd15;
	ld.global.nc.u32 	%r18, [%rd16];
	max.s32 	%r33, %r18, 0;
	mov.u32 	%r3, %tid.x;
	setp.ge.u32 	%p6, %r3, %r15;
	@%p6 bra 	$L__BB1_4;
	mov.u32 	%r4, %ntid.x;
	mov.u32 	%r32, %r3;
$L__BB1_3:
	mad.lo.s32 	%r19, %r32, %r14, %r1;
	mul.wide.s32 	%rd17, %r19, 4;
	add.s64 	%rd18, %rd4, %rd17;
	mov.b32 	%r20, 2147483647;
	st.global.u32 	[%rd18], %r20;
	add.s64 	%rd19, %rd3, %rd17;
	st.global.u32 	[%rd19], %r20;
	add.s64 	%rd20, %rd2, %rd17;
	st.global.u32 	[%rd20], %r20;
	add.s64 	%rd21, %rd1, %rd17;
	st.global.u32 	[%rd21], %r20;
	add.s32 	%r32, %r32, %r4;
	setp.lt.s32 	%p7, %r32, %r15;
	@%p7 bra 	$L__BB1_3;
$L__BB1_4:
	bar.sync 	0;
	setp.ne.s32 	%p8, %r3, 0;
	setp.ge.u32 	%p9, %r33, %r15;
	or.pred  	%p10, %p8, %p9;
	@%p10 bra 	$L__BB1_15;
	mov.f32 	%f47, 0f7FFFFFFF;
	mov.f32 	%f48, %f47;
$L__BB1_6:
	mad.lo.s32 	%r8, %r33, %r14, %r1;
	setp.lt.s32 	%p11, %r33, %r16;
	add.s32 	%r21, %r33, %r16;
	setp.ge.s32 	%p12, %r21, %r15;
	or.pred  	%p13, %p11, %p12;
	mul.wide.u32 	%rd22, %r8, 4;
	add.s64 	%rd23, %rd6, %rd22;
	ld.global.nc.f32 	%f3, [%rd23];
	add.s64 	%rd24, %rd5, %rd22;
	ld.global.nc.f32 	%f4, [%rd24];
	abs.f32 	%f29, %f3;
	setp.equ.f32 	%p14, %f29, 0f7F800000;
	or.pred  	%p15, %p13, %p14;
	abs.f32 	%f31, %f4;
	setp.equ.f32 	%p16, %f31, 0f7F800000;
	or.pred  	%p17, %p15, %p16;
	mov.f32 	%f57, 0f7FFFFFFF;
	mov.f32 	%f58, %f57;
	@%p17 bra 	$L__BB1_14;
	mov.f32 	%f52, 0f7F800000;
	mov.b32 	%r34, 1;
	mov.f32 	%f51, %f52;
$L__BB1_8:
	sub.s32 	%r23, %r33, %r34;
	mad.lo.s32 	%r24, %r23, %r14, %r1;
	mul.wide.s32 	%rd25, %r24, 4;
	add.s64 	%rd26, %rd5, %rd25;
	ld.global.nc.f32 	%f7, [%rd26];
	add.s32 	%r25, %r34, %r33;
	mad.lo.s32 	%r26, %r25, %r14, %r1;
	mul.wide.s32 	%rd27, %r26, 4;
	add.s64 	%rd28, %rd5, %rd27;
	ld.global.nc.f32 	%f8, [%rd28];
	abs.f32 	%f34, %f7;
	setp.ne.f32 	%p18, %f34, 0f7F800000;
	abs.f32 	%f35, %f8;
	setp.ne.f32 	%p19, %f35, 0f7F800000;
	and.pred  	%p1, %p18, %p19;
	not.pred 	%p20, %p1;
	@%p20 bra 	$L__BB1_10;
	min.f32 	%f51, %f51, %f7;
	min.f32 	%f52, %f52, %f8;
	add.s32 	%r10, %r34, 1;
	setp.ne.s32 	%p21, %r34, %r16;
	mov.u32 	%r34, %r10;
	@%p21 bra 	$L__BB1_8;
$L__BB1_10:
	setp.lt.f32 	%p22, %f4, %f51;
	setp.lt.f32 	%p23, %f4, %f52;
	selp.f32 	%f38, %f4, 0f7FFFFFFF, %p23;
	selp.f32 	%f39, %f38, 0f7FFFFFFF, %p22;
	selp.f32 	%f57, %f39, 0f7FFFFFFF, %p1;
	mov.f32 	%f56, 0fFF800000;
	mov.b32 	%r35, 1;
	mov.f32 	%f55, %f56;
$L__BB1_11:
	sub.s32 	%r28, %r33, %r35;
	mad.lo.s32 	%r29, %r28, %r14, %r1;
	mul.wide.s32 	%rd29, %r29, 4;
	add.s64 	%rd30, %rd6, %rd29;
	ld.global.nc.f32 	%f16, [%rd30];
	add.s32 	%r30, %r35, %r33;
	mad.lo.s32 	%r31, %r30, %r14, %r1;
	mul.wide.s32 	%rd31, %r31, 4;
	add.s64 	%rd32, %rd6, %rd31;
	ld.global.nc.f32 	%f17, [%rd32];
	abs.f32 	%f40, %f16;
	setp.ne.f32 	%p24, %f40, 0f7F800000;
	abs.f32 	%f41, %f17;
	setp.ne.f32 	%p25, %f41, 0f7F800000;
	and.pred  	%p2, %p24, %p25;
	not.pred 	%p26, %p2;
	@%p26 bra 	$L__BB1_13;
	max.f32 	%f55, %f55, %f16;
	max.f32 	%f56, %f56, %f17;
	add.s32 	%r12, %r35, 1;
	setp.ne.s32 	%p27, %r35, %r16;
	mov.u32 	%r35, %r12;
	@%p27 bra 	$L__BB1_11;
$L__BB1_13:
	setp.gt.f32 	%p28, %f3, %f55;
	setp.gt.f32 	%p29, %f3, %f56;
	selp.f32 	%f43, %f3, 0f7FFFFFFF, %p29;
	selp.f32 	%f44, %f43, 0f7FFFFFFF, %p28;
	selp.f32 	%f58, %f44, 0f7FFFFFFF, %p2;
$L__BB1_14:
	add.s64 	%rd34, %rd4, %rd22;
	st.global.f32 	[%rd34], %f57;
	add.s64 	%rd35, %rd3, %rd22;
	st.global.f32 	[%rd35], %f58;
	abs.f32 	%f45, %f57;
	setp.equ.f32 	%p30, %f45, 0f7F800000;
	selp.f32 	%f47, %f47, %f57, %p30;
	abs.f32 	%f46, %f58;
	setp.equ.f32 	%p31, %f46, 0f7F800000;
	selp.f32 	%f48, %f48, %f58, %p31;
	add.s64 	%rd36, %rd2, %rd22;
	st.global.f32 	[%rd36], %f47;
	add.s64 	%rd37, %rd1, %rd22;
	st.global.f32 	[%rd37], %f48;
	add.s32 	%r33, %r33, 1;
	setp.lt.s32 	%p32, %r33, %r15;
	@%p32 bra 	$L__BB1_6;
$L__BB1_15:
	ret;

}
	// .globl	st_init_level0_minmax_valid_f32
.visible .entry st_init_level0_minmax_valid_f32(
	.param .u64 .ptr .align 1 st_init_level0_minmax_valid_f32_param_0,
	.param .u64 .ptr .align 1 st_init_level0_minmax_valid_f32_param_1,
	.param .u32 st_init_level0_minmax_valid_f32_param_2,
	.param .u64 .ptr .align 1 st_init_level0_minmax_valid_f32_param_3,
	.param .u64 .ptr .align 1 st_init_level0_minmax_valid_f32_param_4,
	.param .u64 .ptr .align 1 st_init_level0_minmax_valid_f32_param_5,
	.param .u64 .ptr .align 1 st_init_level0_minmax_valid_f32_param_6
)
{
	.reg .pred 	%p<4>;
	.reg .b16 	%rs<3>;
	.reg .b32 	%r<6>;
	.reg .b32 	%f<7>;
	.reg .b64 	%rd<21>;

	ld.param.u64 	%rd1, [st_init_level0_minmax_valid_f32_param_0];
	ld.param.u64 	%rd2, [st_init_level0_minmax_valid_f32_param_1];
	ld.param.u32 	%r2, [st_init_level0_minmax_valid_f32_param_2];
	ld.param.u64 	%rd3, [st_init_level0_minmax_valid_f32_param_3];
	ld.param.u64 	%rd4, [st_init_level0_minmax_valid_f32_param_4];
	ld.param.u64 	%rd5, [st_init_level0_minmax_valid_f32_param_5];
	ld.param.u64 	%rd6, [st_init_level0_minmax_valid_f32_param_6];
	mov.u32 	%r3, %ctaid.x;
	mov.u32 	%r4, %ntid.x;
	mov.u32 	%r5, %tid.x;
	mad.lo.s32 	%r1, %r3, %r4, %r5;
	setp.ge.s32 	%p1, %r1, %r2;
	@%p1 bra 	$L__BB2_2;
	cvta.to.global.u64 	%rd7, %rd3;
	cvta.to.global.u64 	%rd8, %rd4;
	cvta.to.global.u64 	%rd9, %rd5;
	cvta.to.global.u64 	%rd10, %rd6;
	cvta.to.global.u64 	%rd11, %rd1;
	cvta.to.global.u64 	%rd12, %rd2;
	cvt.s64.s32 	%rd13, %r1;
	mul.wide.s32 	%rd14, %r1, 4;
	add.s64 	%rd15, %rd11, %rd14;
	ld.global.nc.f32 	%f1, [%rd15];
	add.s64 	%rd16, %rd12, %rd14;
	ld.global.nc.f32 	%f2, [%rd16];
	abs.f32 	%f3, %f1;
	setp.ne.f32 	%p2, %f3, 0f7F800000;
	selp.u16 	%rs1, 1, 0, %p2;
	abs.f32 	%f4, %f2;
	setp.ne.f32 	%p3, %f4, 0f7F800000;
	selp.u16 	%rs2, 1, 0, %p3;
	selp.f32 	%f5, %f1, 0f7F800000, %p2;
	add.s64 	%rd17, %rd7, %rd14;
	st.global.f32 	[%rd17], %f5;
	selp.f32 	%f6, %f2, 0fFF800000, %p3;
	add.s64 	%rd18, %rd8, %rd14;
	st.global.f32 	[%rd18], %f6;
	add.s64 	%rd19, %rd9, %rd13;
	st.global.u8 	[%rd19], %rs1;
	add.s64 	%rd20, %rd10, %rd13;
	st.global.u8 	[%rd20], %rs2;
$L__BB2_2:
	ret;

}
	// .globl	st_build_level_k_minmax_valid_f32
.visible .entry st_build_level_k_minmax_valid_f32(
	.param .u32 st_build_level_k_minmax_valid_f32_param_0,
	.param .u32 st_build_level_k_minmax_valid_f32_param_1,
	.param .u64 .ptr .align 1 st_build_level_k_minmax_valid_f32_param_2,
	.param .u64 .ptr .align 1 st_build_level_k_minmax_valid_f32_param_3,
	.param .u64 .ptr .align 1 st_build_level_k_minmax_valid_f32_param_4,
	.param .u64 .ptr .align 1 st_build_level_k_minmax_valid_f32_param_5
)
{
	.reg .pred 	%p<2>;
	.reg .b16 	%rs<7>;
	.reg .b32 	%r<14>;
	.reg .b32 	%f<7>;
	.reg .b64 	%rd<27>;

	ld.param.u32 	%r2, [st_build_level_k_minmax_valid_f32_param_0];
	ld.param.u32 	%r3, [st_build_level_k_minmax_valid_f32_param_1];
	ld.param.u64 	%rd1, [st_build_level_k_minmax_valid_f32_param_2];
	ld.param.u64 	%rd2, [st_build_level_k_minmax_valid_f32_param_3];
	ld.param.u64 	%rd3, [st_build_level_k_minmax_valid_f32_param_4];
	ld.param.u64 	%rd4, [st_build_level_k_minmax_valid_f32_param_5];
	mov.u32 	%r4, %ctaid.x;
	mov.u32 	%r5, %ntid.x;
	mov.u32 	%r6, %tid.x;
	mad.lo.s32 	%r1, %r4, %r5, %r6;
	mov.b32 	%r7, -1;
	shl.b32 	%r8, %r7, %r3;
	add.s32 	%r9, %r8, %r2;
	setp.gt.s32 	%p1, %r1, %r9;
	@%p1 bra 	$L__BB3_2;
	cvta.to.global.u64 	%rd5, %rd1;
	cvta.to.global.u64 	%rd6, %rd2;
	cvta.to.global.u64 	%rd7, %rd3;
	cvta.to.global.u64 	%rd8, %rd4;
	add.s32 	%r10, %r3, -1;
	mov.b32 	%r11, 1;
	shl.b32 	%r12, %r11, %r10;
	mad.lo.s32 	%r13, %r10, %r2, %r1;
	cvt.s64.s32 	%rd9, %r13;
	mul.wide.s32 	%rd10, %r13, 4;
	add.s64 	%rd11, %rd5, %rd10;
	ld.global.f32 	%f1, [%rd11];
	cvt.s64.s32 	%rd12, %r12;
	mul.wide.s32 	%rd13, %r12, 4;
	add.s64 	%rd14, %rd11, %rd13;
	ld.global.f32 	%f2, [%rd14];
	min.f32 	%f3, %f1, %f2;
	cvt.s64.s32 	%rd15, %r2;
	mul.wide.s32 	%rd16, %r2, 4;
	add.s64 	%rd17, %rd11, %rd16;
	st.global.f32 	[%rd17], %f3;
	add.s64 	%rd18, %rd6, %rd10;
	ld.global.f32 	%f4, [%rd18];
	add.s64 	%rd19, %rd18, %rd13;
	ld.global.f32 	%f5, [%rd19];
	max.f32 	%f6, %f4, %f5;
	add.s64 	%rd20, %rd18, %rd16;
	st.global.f32 	[%rd20], %f6;
	add.s64 	%rd21, %rd7, %rd9;
	ld.global.u8 	%rs1, [%rd21];
	add.s64 	%rd22, %rd21, %rd12;
	ld.global.u8 	%rs2, [%rd22];
	min.u16 	%rs3, %rs1, %rs2;
	add.s64 	%rd23, %rd21, %rd15;
	st.global.u8 	[%rd23], %rs3;
	add.s64 	%rd24, %rd8, %rd9;
	ld.global.u8 	%rs4, [%rd24];
	add.s64 	%rd25, %rd24, %rd12;
	ld.global.u8 	%rs5, [%rd25];
	min.u16 	%rs6, %rs4, %rs5;
	add.s64 	%rd26, %rd24, %rd15;
	st.global.u8 	[%rd26], %rs6;
$L__BB3_2:
	ret;

}
	// .globl	minmax_batch_rmq_f32
.visible .entry minmax_batch_rmq_f32(
	.param .u64 .ptr .align 1 minmax_batch_rmq_f32_param_0,
	.param .u64 .ptr .align 1 minmax_batch_rmq_f32_param_1,
	.param .u32 minmax_batch_rmq_f32_param_2,
	.param .u32 minmax_batch_rmq_f32_param_3,
	.param .u64 .ptr .align 1 minmax_batch_rmq_f32_param_4,
	.param .u32 minmax_batch_rmq_f32_param_5,
	.param .u64 .ptr .align 1 minmax_batch_rmq_f32_param_6,
	.param .u64 .ptr .align 1 minmax_batch_rmq_f32_param_7,
	.param .u64 .ptr .align 1 minmax_batch_rmq_f32_param_8,
	.param .u64 .ptr .align 1 minmax_batch_rmq_f32_param_9,
	.param .u64 .ptr .align 1 minmax_batch_rmq_f32_param_10,
	.param .u64 .ptr .align 1 minmax_batch_rmq_f32_param_11
)
{
	.reg .pred 	%p<27>;
	.reg .b16 	%rs<25>;
	.reg .b32 	%r<42>;
	.reg .b32 	%f<20>;
	.reg .b64 	%rd<67>;

	ld.param.u64 	%rd11, [minmax_batch_rmq_f32_param_0];
	ld.param.u64 	%rd12, [minmax_batch_rmq_f32_param_1];
	ld.param.u32 	%r23, [minmax_batch_rmq_f32_param_2];
	ld.param.u32 	%r24, [minmax_batch_rmq_f32_param_3];
	ld.param.u64 	%rd13, [minmax_batch_rmq_f32_param_4];
	ld.param.u32 	%r25, [minmax_batch_rmq_f32_param_5];
	ld.param.u64 	%rd14, [minmax_batch_rmq_f32_param_6];
	ld.param.u64 	%rd15, [minmax_batch_rmq_f32_param_7];
	ld.param.u64 	%rd16, [minmax_batch_rmq_f32_param_8];
	ld.param.u64 	%rd17, [minmax_batch_rmq_f32_param_9];
	ld.param.u64 	%rd18, [minmax_batch_rmq_f32_param_10];
	ld.param.u64 	%rd19, [minmax_batch_rmq_f32_param_11];
	cvta.to.global.u64 	%rd1, %rd19;
	cvta.to.global.u64 	%rd2, %rd18;
	setp.lt.s32 	%p1, %r23, 1;
	@%p1 bra 	$L__BB4_18;
	mov.u32 	%r1, %ctaid.y;
	setp.ge.s32 	%p2, %r1, %r25;
	@%p2 bra 	$L__BB4_18;
	cvta.to.global.u64 	%rd20, %rd13;
	mul.wide.u32 	%rd21, %r1, 4;
	add.s64 	%rd22, %rd20, %rd21;
	ld.global.nc.u32 	%r2, [%rd22];
	mul.lo.s32 	%r3, %r23, %r1;
	setp.gt.s32 	%p3, %r2, 0;
	@%p3 bra 	$L__BB4_6;
	mov.u32 	%r35, %ctaid.x;
	mov.u32 	%r4, %ntid.x;
	mov.u32 	%r36, %tid.x;
	mad.lo.s32 	%r40, %r35, %r4, %r36;
	setp.ge.s32 	%p25, %r40, %r23;
	@%p25 bra 	$L__BB4_18;
	mov.u32 	%r37, %nctaid.x;
	mul.lo.s32 	%r6, %r4, %r37;
$L__BB4_5:
	add.s32 	%r38, %r40, %r3;
	mul.wide.s32 	%rd64, %r38, 4;
	add.s64 	%rd65, %rd2, %rd64;
	mov.b32 	%r39, 2147483647;
	st.global.u32 	[%rd65], %r39;
	add.s64 	%rd66, %rd1, %rd64;
	st.global.u32 	[%rd66], %r39;
	add.s32 	%r40, %r40, %r6;
	setp.lt.s32 	%p26, %r40, %r23;
	@%p26 bra 	$L__BB4_5;
	bra.uni 	$L__BB4_18;
$L__BB4_6:
	clz.b32 	%r9, %r2;
	xor.b32  	%r26, %r9, 31;
	mul.lo.s32 	%r10, %r26, %r23;
	mov.u32 	%r27, %ctaid.x;
	mov.u32 	%r11, %ntid.x;
	mov.u32 	%r28, %tid.x;
	mad.lo.s32 	%r41, %r27, %r11, %r28;
	setp.ge.s32 	%p4, %r41, %r23;
	@%p4 bra 	$L__BB4_18;
	cvta.to.global.u64 	%rd3, %rd15;
	cvta.to.global.u64 	%rd4, %rd17;
	cvta.to.global.u64 	%rd5, %rd14;
	cvta.to.global.u64 	%rd6, %rd16;
	mov.b32 	%r29, -2147483648;
	shr.u32 	%r30, %r29, %r9;
	sub.s32 	%r13, %r10, %r30;
	mov.u32 	%r31, %nctaid.x;
	mul.lo.s32 	%r14, %r11, %r31;
	cvta.to.global.u64 	%rd7, %rd12;
	cvta.to.global.u64 	%rd8, %rd11;
	max.s32 	%r15, %r24, 0;
$L__BB4_8:
	add.s32 	%r17, %r41, %r3;
	mul.wide.s32 	%rd23, %r17, 4;
	add.s64 	%rd24, %rd2, %rd23;
	mov.b32 	%r32, 2147483647;
	st.global.u32 	[%rd24], %r32;
	add.s64 	%rd25, %rd1, %rd23;
	st.global.u32 	[%rd25], %r32;
	setp.lt.s32 	%p5, %r41, %r15;
	@%p5 bra 	$L__BB4_17;
	setp.lt.s32 	%p6, %r41, %r2;
	add.s32 	%r18, %r41, %r2;
	setp.ge.s32 	%p7, %r18, %r23;
	or.pred  	%p8, %p6, %p7;
	@%p8 bra 	$L__BB4_17;
	cvt.u64.u32 	%rd9, %r41;
	mul.wide.u32 	%rd26, %r41, 4;
	add.s64 	%rd27, %rd7, %rd26;
	ld.global.nc.f32 	%f1, [%rd27];
	add.s64 	%rd28, %rd8, %rd26;
	ld.global.nc.f32 	%f2, [%rd28];
	abs.f32 	%f3, %f1;
	setp.equ.f32 	%p9, %f3, 0f7F800000;
	abs.f32 	%f4, %f2;
	setp.equ.f32 	%p10, %f4, 0f7F800000;
	or.pred  	%p11, %p9, %p10;
	@%p11 bra 	$L__BB4_17;
	sub.s32 	%r33, %r10, %r2;
	add.s32 	%r19, %r33, %r41;
	cvt.s64.s32 	%rd29, %r19;
	add.s64 	%rd30, %rd6, %rd29;
	ld.global.nc.u8 	%rs1, [%rd30];
	cvt.u16.u8 	%rs2, %rs1;
	add.s32 	%r20, %r13, %r41;
	cvt.s64.s32 	%rd31, %r20;
	add.s64 	%rd32, %rd6, %rd31;
	ld.global.nc.u8 	%rs3, [%rd32];
	cvt.u16.u8 	%rs4, %rs3;
	min.u16 	%rs5, %rs2, %rs4;
	cvt.u64.u32 	%rd33, %r10;
	add.s64 	%rd10, %rd33, %rd9;
	add.s64 	%rd34, %rd6, %rd10;
	ld.global.nc.u8 	%rs6, [%rd34+1];
	cvt.u16.u8 	%rs7, %rs6;
	add.s32 	%r34, %r13, %r18;
	add.s32 	%r21, %r34, 1;
	cvt.s64.s32 	%rd35, %r21;
	add.s64 	%rd36, %rd6, %rd35;
	ld.global.nc.u8 	%rs8, [%rd36];
	cvt.u16.u8 	%rs9, %rs8;
	min.u16 	%rs10, %rs7, %rs9;
	and.b16  	%rs12, %rs10, 255;
	setp.eq.s16 	%p12, %rs5, 0;
	setp.eq.s16 	%p13, %rs12, 0;
	or.pred  	%p14, %p12, %p13;
	@%p14 bra 	$L__BB4_14;
	mul.wide.s32 	%rd37, %r19, 4;
	add.s64 	%rd38, %rd5, %rd37;
	ld.global.nc.f32 	%f6, [%rd38];
	mul.wide.s32 	%rd39, %r20, 4;
	add.s64 	%rd40, %rd5, %rd39;
	ld.global.nc.f32 	%f7, [%rd40];
	min.f32 	%f8, %f6, %f7;
	shl.b64 	%rd41, %rd10, 2;
	add.s64 	%rd42, %rd5, %rd41;
	ld.global.nc.f32 	%f9, [%rd42+4];
	mul.wide.s32 	%rd43, %r21, 4;
	add.s64 	%rd44, %rd5, %rd43;
	ld.global.nc.f32 	%f10, [%rd44];
	min.f32 	%f11, %f9, %f10;
	setp.geu.f32 	%p15, %f1, %f8;
	setp.geu.f32 	%p16, %f1, %f11;
	or.pred  	%p17, %p15, %p16;
	@%p17 bra 	$L__BB4_14;
	mul.wide.u32 	%rd45, %r17, 4;
	add.s64 	%rd46, %rd2, %rd45;
	st.global.f32 	[%rd46], %f1;
$L__BB4_14:
	cvt.s64.s32 	%rd47, %r21;
	cvt.s64.s32 	%rd48, %r20;
	cvt.s64.s32 	%rd49, %r19;
	add.s64 	%rd50, %rd4, %rd49;
	ld.global.nc.u8 	%rs13, [%rd50];
	cvt.u16.u8 	%rs14, %rs13;
	add.s64 	%rd51, %rd4, %rd48;
	ld.global.nc.u8 	%rs15, [%rd51];
	cvt.u16.u8 	%rs16, %rs15;
	min.u16 	%rs17, %rs14, %rs16;
	add.s64 	%rd52, %rd4, %rd10;
	ld.global.nc.u8 	%rs18, [%rd52+1];
	cvt.u16.u8 	%rs19, %rs18;
	add.s64 	%rd53, %rd4, %rd47;
	ld.global.nc.u8 	%rs20, [%rd53];
	cvt.u16.u8 	%rs21, %rs20;
	min.u16 	%rs22, %rs19, %rs21;
	and.b16  	%rs24, %rs22, 255;
	setp.eq.s16 	%p18, %rs17, 0;
	setp.eq.s16 	%p19, %rs24, 0;
	or.pred  	%p20, %p18, %p19;
	@%p20 bra 	$L__BB4_17;
	mul.wide.s32 	%rd54, %r19, 4;
	add.s64 	%rd55, %rd3, %rd54;
	ld.global.nc.f32 	%f13, [%rd55];
	mul.wide.s32 	%rd56, %r20, 4;
	add.s64 	%rd57, %rd3, %rd56;
	ld.global.nc.f32 	%f14, [%rd57];
	max.f32 	%f15, %f13, %f14;
	shl.b64 	%rd58, %rd10, 2;
	add.s64 	%rd59, %rd3, %rd58;
	ld.global.nc.f32 	%f16, [%rd59+4];
	mul.wide.s32 	%rd60, %r21, 4;
	add.s64 	%rd61, %rd3, %rd60;
	ld.global.nc.f32 	%f17, [%rd61];
	max.f32 	%f18, %f16, %f17;
	setp.leu.f32 	%p21, %f2, %f15;
	setp.leu.f32 	%p22, %f2, %f18;
	or.pred  	%p23, %p21, %p22;
	@%p23 bra 	$L__BB4_17;
	mul.wide.u32 	%rd62, %r17, 4;
	add.s64 	%rd63, %rd1, %rd62;
	st.global.f32 	[%rd63], %f2;
$L__BB4_17:
	add.s32 	%r41, %r41, %r14;
	setp.lt.s32 	%p24, %r41, %r23;
	@%p24 bra 	$L__BB4_8;
$L__BB4_18:
	ret;

}
	// .globl	forward_fill_two_streams_f32
.visible .entry forward_fill_two_streams_f32(
	.param .u64 .ptr .align 1 forward_fill_two_streams_f32_param_0,
	.param .u64 .ptr .align 1 forward_fill_two_streams_f32_param_1,
	.param .u32 forward_fill_two_streams_f32_param_2,
	.param .u32 forward_fill_two_streams_f32_param_3,
	.param .u64 .ptr .align 1 forward_fill_two_streams_f32_param_4,
	.param .u64 .ptr .align 1 forward_fill_two_streams_f32_param_5
)
{
	.reg .pred 	%p<69>;
	.reg .b32 	%r<69>;
	.reg .b32 	%f<118>;
	.reg .b64 	%rd<15>;
	// demoted variable
	.shared .align 4 .b8 _ZZ28forward_fill_two_streams_f32E15warp_totals_min[128];
	// demoted variable
	.shared .align 4 .b8 _ZZ28forward_fill_two_streams_f32E15warp_totals_max[128];
	ld.param.u64 	%rd5, [forward_fill_two_streams_f32_param_0];
	ld.param.u64 	%rd6, [forward_fill_two_streams_f32_param_1];
	ld.param.u32 	%r16, [forward_fill_two_streams_f32_param_2];
	ld.param.u32 	%r17, [forward_fill_two_streams_f32_param_3];
	ld.param.u64 	%rd7, [forward_fill_two_streams_f32_param_4];
	ld.param.u64 	%rd8, [forward_fill_two_streams_f32_param_5];
	mov.u32 	%r1, %ctaid.x;
	setp.ge.s32 	%p1, %r1, %r17;
	@%p1 bra 	$L__BB5_19;
	mul.lo.s32 	%r2, %r16, %r1;
	setp.lt.s32 	%p2, %r16, 1;
	@%p2 bra 	$L__BB5_19;
	mov.u32 	%r3, %tid.x;
	and.b32  	%r4, %r3, 31;
	shr.u32 	%r19, %r3, 3;
	and.b32  	%r20, %r19, 124;
	mov.u32 	%r21, _ZZ28forward_fill_two_streams_f32E15warp_totals_min;
	add.s32 	%r5, %r21, %r20;
	mov.u32 	%r22, _ZZ28forward_fill_two_streams_f32E15warp_totals_max;
	add.s32 	%r6, %r22, %r20;
	mov.u32 	%r7, %ntid.x;
	add.s32 	%r23, %r7, 31;
	shr.u32 	%r8, %r23, 5;
	shl.b32 	%r24, %r3, 2;
	and.b32  	%r25, %r24, 124;
	add.s32 	%r9, %r21, %r25;
	add.s32 	%r10, %r22, %r25;
	add.s32 	%r11, %r7, -1;
	add.s32 	%r12, %r16, -1;
	cvta.to.global.u64 	%rd1, %rd5;
	cvta.to.global.u64 	%rd2, %rd6;
	cvta.to.global.u64 	%rd3, %rd7;
	cvta.to.global.u64 	%rd4, %rd8;
	mov.f32 	%f110, 0f7FFFFFFF;
	mov.b32 	%r68, 0;
	mov.f32 	%f111, %f110;
$L__BB5_3:
	add.s32 	%r14, %r68, %r3;
	setp.ge.s32 	%p3, %r14, %r16;
	mov.f32 	%f112, 0f7FFFFFFF;
	mov.f32 	%f113, %f112;
	@%p3 bra 	$L__BB5_5;
	add.s32 	%r26, %r14, %r2;
	mul.wide.s32 	%rd9, %r26, 4;
	add.s64 	%rd10, %rd1, %rd9;
	ld.global.nc.f32 	%f112, [%rd10];
	add.s64 	%rd11, %rd2, %rd9;
	ld.global.nc.f32 	%f113, [%rd11];
$L__BB5_5:
	setp.lt.u32 	%p4, %r4, 16;
	setp.lt.u32 	%p5, %r4, 8;
	setp.lt.u32 	%p6, %r4, 4;
	setp.lt.u32 	%p7, %r4, 2;
	setp.eq.s32 	%p8, %r4, 0;
	setp.ne.s32 	%p9, %r4, 31;
	mov.b32 	%r27, %f112;
	shfl.sync.up.b32	%r28|%p10, %r27, 1, 0, -1;
	mov.b32 	%f27, %r28;
	abs.f32 	%f28, %f112;
	setp.equ.f32 	%p11, %f28, 0f7F800000;
	selp.f32 	%f29, %f27, %f112, %p11;
	selp.f32 	%f30, %f112, %f29, %p8;
	mov.b32 	%r29, %f30;
	shfl.sync.up.b32	%r30|%p12, %r29, 2, 0, -1;
	mov.b32 	%f31, %r30;
	abs.f32 	%f32, %f30;
	setp.equ.f32 	%p13, %f32, 0f7F800000;
	selp.f32 	%f33, %f31, %f30, %p13;
	selp.f32 	%f34, %f30, %f33, %p7;
	mov.b32 	%r31, %f34;
	shfl.sync.up.b32	%r32|%p14, %r31, 4, 0, -1;
	mov.b32 	%f35, %r32;
	abs.f32 	%f36, %f34;
	setp.equ.f32 	%p15, %f36, 0f7F800000;
	selp.f32 	%f37, %f35, %f34, %p15;
	selp.f32 	%f38, %f34, %f37, %p6;
	mov.b32 	%r33, %f38;
	shfl.sync.up.b32	%r34|%p16, %r33, 8, 0, -1;
	mov.b32 	%f39, %r34;
	abs.f32 	%f40, %f38;
	setp.equ.f32 	%p17, %f40, 0f7F800000;
	selp.f32 	%f41, %f39, %f38, %p17;
	selp.f32 	%f42, %f38, %f41, %p5;
	mov.b32 	%r35, %f42;
	shfl.sync.up.b32	%r36|%p18, %r35, 16, 0, -1;
	mov.b32 	%f43, %r36;
	abs.f32 	%f44, %f42;
	setp.equ.f32 	%p19, %f44, 0f7F800000;
	selp.f32 	%f7, %f43, %f42, %p19;
	selp.f32 	%f116, %f42, %f7, %p4;
	mov.b32 	%r37, %f113;
	shfl.sync.up.b32	%r38|%p20, %r37, 1, 0, -1;
	mov.b32 	%f45, %r38;
	abs.f32 	%f46, %f113;
	setp.equ.f32 	%p21, %f46, 0f7F800000;
	selp.f32 	%f47, %f45, %f113, %p21;
	selp.f32 	%f48, %f113, %f47, %p8;
	mov.b32 	%r39, %f48;
	shfl.sync.up.b32	%r40|%p22, %r39, 2, 0, -1;
	mov.b32 	%f49, %r40;
	abs.f32 	%f50, %f48;
	setp.equ.f32 	%p23, %f50, 0f7F800000;
	selp.f32 	%f51, %f49, %f48, %p23;
	selp.f32 	%f52, %f48, %f51, %p7;
	mov.b32 	%r41, %f52;
	shfl.sync.up.b32	%r42|%p24, %r41, 4, 0, -1;
	mov.b32 	%f53, %r42;
	abs.f32 	%f54, %f52;
	setp.equ.f32 	%p25, %f54, 0f7F800000;
	selp.f32 	%f55, %f53, %f52, %p25;
	selp.f32 	%f56, %f52, %f55, %p6;
	mov.b32 	%r43, %f56;
	shfl.sync.up.b32	%r44|%p26, %r43, 8, 0, -1;
	mov.b32 	%f57, %r44;
	abs.f32 	%f58, %f56;
	setp.equ.f32 	%p27, %f58, 0f7F800000;
	selp.f32 	%f59, %f57, %f56, %p27;
	selp.f32 	%f60, %f56, %f59, %p5;
	mov.b32 	%r45, %f60;
	shfl.sync.up.b32	%r46|%p28, %r45, 16, 0, -1;
	mov.b32 	%f61, %r46;
	abs.f32 	%f62, %f60;
	setp.equ.f32 	%p29, %f62, 0f7F800000;
	selp.f32 	%f9, %f61, %f60, %p29;
	selp.f32 	%f117, %f60, %f9, %p4;
	@%p9 bra 	$L__BB5_7;
	st.shared.f32 	[%r5], %f7;
	st.shared.f32 	[%r6], %f9;
$L__BB5_7:
	setp.gt.u32 	%p30, %r3, 31;
	bar.sync 	0;
	@%p30 bra 	$L__BB5_12;
	setp.ge.u32 	%p31, %r3, %r8;
	mov.f32 	%f114, 0f7FFFFFFF;
	mov.f32 	%f115, %f114;
	@%p31 bra 	$L__BB5_10;
	ld.shared.f32 	%f114, [%r9];
	ld.shared.f32 	%f115, [%r10];
$L__BB5_10:
	setp.lt.u32 	%p32, %r4, 16;
	setp.lt.u32 	%p33, %r4, 8;
	setp.lt.u32 	%p34, %r4, 4;
	setp.lt.u32 	%p35, %r4, 2;
	setp.eq.s32 	%p36, %r4, 0;
	setp.ge.u32 	%p37, %r4, %r8;
	mov.b32 	%r47, %f114;
	shfl.sync.up.b32	%r48|%p38, %r47, 1, 0, -1;
	mov.b32 	%f64, %r48;
	abs.f32 	%f65, %f114;
	setp.equ.f32 	%p39, %f65, 0f7F800000;
	selp.f32 	%f66, %f64, %f114, %p39;
	selp.f32 	%f67, %f114, %f66, %p36;
	mov.b32 	%r49, %f67;
	shfl.sync.up.b32	%r50|%p40, %r49, 2, 0, -1;
	mov.b32 	%f68, %r50;
	abs.f32 	%f69, %f67;
	setp.equ.f32 	%p41, %f69, 0f7F800000;
	selp.f32 	%f70, %f68, %f67, %p41;
	selp.f32 	%f71, %f67, %f70, %p35;
	mov.b32 	%r51, %f71;
	shfl.sync.up.b32	%r52|%p42, %r51, 4, 0, -1;
	mov.b32 	%f72, %r52;
	abs.f32 	%f73, %f71;
	setp.equ.f32 	%p43, %f73, 0f7F800000;
	selp.f32 	%f74, %f72, %f71, %p43;
	selp.f32 	%f75, %f71, %f74, %p34;
	mov.b32 	%r53, %f75;
	shfl.sync.up.b32	%r54|%p44, %r53, 8, 0, -1;
	mov.b32 	%f76, %r54;
	abs.f32 	%f77, %f75;
	setp.equ.f32 	%p45, %f77, 0f7F800000;
	selp.f32 	%f78, %f76, %f75, %p45;
	selp.f32 	%f79, %f75, %f78, %p33;
	mov.b32 	%r55, %f79;
	shfl.sync.up.b32	%r56|%p46, %r55, 16, 0, -1;
	mov.b32 	%f80, %r56;
	abs.f32 	%f81, %f79;
	setp.equ.f32 	%p47, %f81, 0f7F800000;
	selp.f32 	%f82, %f80, %f79, %p47;
	selp.f32 	%f15, %f79, %f82, %p32;
	mov.b32 	%r57, %f115;
	shfl.sync.up.b32	%r58|%p48, %r57, 1, 0, -1;
	mov.b32 	%f83, %r58;
	abs.f32 	%f84, %f115;
	setp.equ.f32 	%p49, %f84, 0f7F800000;
	selp.f32 	%f85, %f83, %f115, %p49;
	selp.f32 	%f86, %f115, %f85, %p36;
	mov.b32 	%r59, %f86;
	shfl.sync.up.b32	%r60|%p50, %r59, 2, 0, -1;
	mov.b32 	%f87, %r60;
	abs.f32 	%f88, %f86;
	setp.equ.f32 	%p51, %f88, 0f7F800000;
	selp.f32 	%f89, %f87, %f86, %p51;
	selp.f32 	%f90, %f86, %f89, %p35;
	mov.b32 	%r61, %f90;
	shfl.sync.up.b32	%r62|%p52, %r61, 4, 0, -1;
	mov.b32 	%f91, %r62;
	abs.f32 	%f92, %f90;
	setp.equ.f32 	%p53, %f92, 0f7F800000;
	selp.f32 	%f93, %f91, %f90, %p53;
	selp.f32 	%f94, %f90, %f93, %p34;
	mov.b32 	%r63, %f94;
	shfl.sync.up.b32	%r64|%p54, %r63, 8, 0, -1;
	mov.b32 	%f95, %r64;
	abs.f32 	%f96, %f94;
	setp.equ.f32 	%p55, %f96, 0f7F800000;
	selp.f32 	%f97, %f95, %f94, %p55;
	selp.f32 	%f98, %f94, %f97, %p33;
	mov.b32 	%r65, %f98;
	shfl.sync.up.b32	%r66|%p56, %r65, 16, 0, -1;
	mov.b32 	%f99, %r66;
	abs.f32 	%f100, %f98;
	setp.equ.f32 	%p57, %f100, 0f7F800000;
	selp.f32 	%f101, %f99, %f98, %p57;
	selp.f32 	%f16, %f98, %f101, %p32;
	@%p37 bra 	$L__BB5_12;
	st.shared.f32 	[%r9], %f15;
	st.shared.f32 	[%r10], %f16;
$L__BB5_12:
	setp.lt.u32 	%p58, %r3, 32;
	bar.sync 	0;
	@%p58 bra 	$L__BB5_14;
	ld.shared.f32 	%f102, [%r5+-4];
	ld.shared.f32 	%f103, [%r6+-4];
	abs.f32 	%f104, %f116;
	setp.equ.f32 	%p59, %f104, 0f7F800000;
	selp.f32 	%f116, %f102, %f116, %p59;
	abs.f32 	%f105, %f117;
	setp.equ.f32 	%p60, %f105, 0f7F800000;
	selp.f32 	%f117, %f103, %f117, %p60;
$L__BB5_14:
	setp.ge.s32 	%p61, %r14, %r16;
	abs.f32 	%f106, %f116;
	setp.equ.f32 	%p62, %f106, 0f7F800000;
	selp.f32 	%f21, %f111, %f116, %p62;
	abs.f32 	%f107, %f117;
	setp.equ.f32 	%p63, %f107, 0f7F800000;
	selp.f32 	%f22, %f110, %f117, %p63;
	@%p61 bra 	$L__BB5_16;
	add.s32 	%r67, %r14, %r2;
	mul.wide.s32 	%rd12, %r67, 4;
	add.s64 	%rd13, %rd3, %rd12;
	st.global.f32 	[%rd13], %f21;
	add.s64 	%rd14, %rd4, %rd12;
	st.global.f32 	[%rd14], %f22;
$L__BB5_16:
	setp.ne.s32 	%p64, %r3, %r11;
	bar.sync 	0;
	setp.ne.s32 	%p65, %r14, %r12;
	and.pred  	%p66, %p64, %p65;
	@%p66 bra 	$L__BB5_18;
	st.shared.f32 	[_ZZ28forward_fill_two_streams_f32E15warp_totals_min], %f21;
	st.shared.f32 	[_ZZ28forward_fill_two_streams_f32E15warp_totals_max], %f22;
$L__BB5_18:
	setp.eq.s32 	%p67, %r3, 0;
	bar.sync 	0;
	ld.shared.f32 	%f108, [_ZZ28forward_fill_two_streams_f32E15warp_totals_min];
	ld.shared.f32 	%f109, [_ZZ28forward_fill_two_streams_f32E15warp_totals_max];
	selp.f32 	%f111, %f108, %f111, %p67;
	selp.f32 	%f110, %f109, %f110, %p67;
	bar.sync 	0;
	add.s32 	%r68, %r68, %r7;
	setp.lt.s32 	%p68, %r68, %r16;
	@%p68 bra 	$L__BB5_3;
$L__BB5_19:
	ret;

}


// ===== COMPILED SASS (sm_100) =====

	.target	sm_100

	.elftype	@"ET_EXEC"


//--------------------- .note.nv.tkinfo           --------------------------
	.section	.note.nv.tkinfo,"",@"SHT_NOTE"
	.sectionflags	@"SHF_NOTE_NV_TKINFO"
	.tkinfo
        /*0018*/ 	.word	0x00000002
        /*0030*/ 	.string	""
        /*0030*/ 	.string	"ptxas"
        /*0030*/ 	.string	"Cuda compilation tools, release 13.0, V13.0.88"
        /*0030*/ 	.string	"Build cuda_13.0.r13.0/compiler.36424714_0"
        /*0030*/ 	.string	"-arch sm_100 -m 64 "



//--------------------- .note.nv.cuinfo           --------------------------
	.section	.note.nv.cuinfo,"",@"SHT_NOTE"
	.sectionflags	@"SHF_NOTE_NV_CUINFO"
        /*0018*/ 	.short	0x0002
        /*001a*/ 	.short	0x0064
        /*001c*/ 	.short	0x0082
	.zero		2


//--------------------- .nv.info                  --------------------------
	.section	.nv.info,"",@"SHT_CUDA_INFO"
	.align	4


	//----- nvinfo : EIATTR_REGCOUNT
	.align		4
        /*0000*/ 	.byte	0x04, 0x2f
        /*0002*/ 	.short	(.L_1 - .L_0)
	.align		4
.L_0:
        /*0004*/ 	.word	index@(minmax_batch_f32)
        /*0008*/ 	.word	0x0000001a


	//----- nvinfo : EIATTR_FRAME_SIZE
	.align		4
.L_1:
        /*000c*/ 	.byte	0x04, 0x11
        /*000e*/ 	.short	(.L_3 - .L_2)
	.align		4
.L_2:
        /*0010*/ 	.word	index@(minmax_batch_f32)
        /*0014*/ 	.word	0x00000000


	//----- nvinfo : EIATTR_REGCOUNT
	.align		4
.L_3:
        /*0018*/ 	.byte	0x04, 0x2f
        /*001a*/ 	.short	(.L_5 - .L_4)
	.align		4
.L_4:
        /*001c*/ 	.word	index@(minmax_many_series_one_param_time_major_f32)
        /*0020*/ 	.word	0x0000001a


	//----- nvinfo : EIATTR_FRAME_SIZE
	.align		4
.L_5:
        /*0024*/ 	.byte	0x04, 0x11
        /*0026*/ 	.short	(.L_7 - .L_6)
	.align		4
.L_6:
        /*0028*/ 	.word	index@(minmax_many_series_one_param_time_major_f32)
        /*002c*/ 	.word	0x00000000


	//----- nvinfo : EIATTR_REGCOUNT
	.align		4
.L_7:
        /*0030*/ 	.byte	0x04, 0x2f
        /*0032*/ 	.short	(.L_9 - .L_8)
	.align		4
.L_8:
        /*0034*/ 	.word	index@(st_init_level0_minmax_valid_f32)
        /*0038*/ 	.word	0x00000014


	//----- nvinfo : EIATTR_FRAME_SIZE
	.align		4
.L_9:
        /*003c*/ 	.byte	0x04, 0x11
        /*003e*/ 	.short	(.L_11 - .L_10)
	.align		4
.L_10:
        /*0040*/ 	.word	index@(st_init_level0_minmax_valid_f32)
        /*0044*/ 	.word	0x00000000


	//----- nvinfo : EIATTR_REGCOUNT
	.align		4
.L_11:
        /*0048*/ 	.byte	0x04, 0x2f
        /*004a*/ 	.short	(.L_13 - .L_12)
	.align		4
.L_12:
        /*004c*/ 	.word	index@(st_build_level_k_minmax_valid_f32)
        /*0050*/ 	.word	0x0000001a


	//----- nvinfo : EIATTR_FRAME_SIZE
	.align		4
.L_13:
        /*0054*/ 	.byte	0x04, 0x11
        /*0056*/ 	.short	(.L_15 - .L_14)
	.align		4
.L_14:
        /*0058*/ 	.word	index@(st_build_level_k_minmax_valid_f32)
        /*005c*/ 	.word	0x00000000


	//----- nvinfo : EIATTR_REGCOUNT
	.align		4
.L_15:
        /*0060*/ 	.byte	0x04, 0x2f
        /*0062*/ 	.short	(.L_17 - .L_16)
	.align		4
.L_16:
        /*0064*/ 	.word	index@(minmax_batch_rmq_f32)
        /*0068*/ 	.word	0x00000026


	//----- nvinfo : EIATTR_FRAME_SIZE
	.align		4
.L_17:
        /*006c*/ 	.byte	0x04, 0x11
        /*006e*/ 	.short	(.L_19 - .L_18)
	.align		4
.L_18:
        /*0070*/ 	.word	index@(minmax_batch_rmq_f32)
        /*0074*/ 	.word	0x00000000


	//----- nvinfo : EIATTR_REGCOUNT
	.align		4
.L_19:
        /*0078*/ 	.byte	0x04, 0x2f
        /*007a*/ 	.short	(.L_21 - .L_20)
	.align		4
.L_20:
        /*007c*/ 	.word	index@(forward_fill_two_streams_f32)
        /*0080*/ 	.word	0x0000001b


	//----- nvinfo : EIATTR_FRAME_SIZE
	.align		4
.L_21:
        /*0084*/ 	.byte	0x04, 0x11
        /*0086*/ 	.short	(.L_23 - .L_22)
	.align		4
.L_22:
        /*0088*/ 	.word	index@(forward_fill_two_streams_f32)
        /*008c*/ 	.word	0x00000000


	//----- nvinfo : EIATTR_MIN_STACK_SIZE
	.align		4
.L_23:
        /*0090*/ 	.byte	0x04, 0x12
        /*0092*/ 	.short	(.L_25 - .L_24)
	.align		4
.L_24:
        /*0094*/ 	.word	index@(forward_fill_two_streams_f32)
        /*0098*/ 	.word	0x00000000


	//----- nvinfo : EIATTR_MIN_STACK_SIZE
	.align		4
.L_25:
        /*009c*/ 	.byte	0x04, 0x12
        /*009e*/ 	.short	(.L_27 - .L_26)
	.align		4
.L_26:
        /*00a0*/ 	.word	index@(minmax_batch_rmq_f32)
        /*00a4*/ 	.word	0x00000000


	//----- nvinfo : EIATTR_MIN_STACK_SIZE
	.align		4
.L_27:
        /*00a8*/ 	.byte	0x04, 0x12
        /*00aa*/ 	.short	(.L_29 - .L_28)
	.align		4
.L_28:
        /*00ac*/ 	.word	index@(st_build_level_k_minmax_valid_f32)
        /*00b0*/ 	.word	0x00000000


	//----- nvinfo : EIATTR_MIN_STACK_SIZE
	.align		4
.L_29:
        /*00b4*/ 	.byte	0x04, 0x12
        /*00b6*/ 	.short	(.L_31 - .L_30)
	.align		4
.L_30:
        /*00b8*/ 	.word	index@(st_init_level0_minmax_valid_f32)
        /*00bc*/ 	.word	0x00000000


	//----- nvinfo : EIATTR_MIN_STACK_SIZE
	.align		4
.L_31:
        /*00c0*/ 	.byte	0x04, 0x12
        /*00c2*/ 	.short	(.L_33 - .L_32)
	.align		4
.L_32:
        /*00c4*/ 	.word	index@(minmax_many_series_one_param_time_major_f32)
        /*00c8*/ 	.word	0x00000000


	//----- nvinfo : EIATTR_MIN_STACK_SIZE
	.align		4
.L_33:
        /*00cc*/ 	.byte	0x04, 0x12
        /*00ce*/ 	.short	(.L_35 - .L_34)
	.align		4
.L_34:
        /*00d0*/ 	.word	index@(minmax_batch_f32)
        /*00d4*/ 	.word	0x00000000
.L_35:


//--------------------- .nv.compat                --------------------------
	.section	.nv.compat,"",@"SHT_CUDA_COMPAT_INFO"
	.align	4
        /*0000*/ 	.byte	0x02, 0x09, 0x00, 0x00, 0x02, 0x02, 0x01, 0x00, 0x02, 0x05, 0x05, 0x00, 0x03, 0x07, 0x01, 0x01
        /*0010*/ 	.byte	0x02, 0x03, 0x00, 0x00, 0x02, 0x06, 0x01, 0x00, 0x04, 0x0b, 0x08, 0x00, 0x01, 0x00, 0x00, 0x00
        /*0020*/ 	.byte	0x00, 0x00, 0x00, 0x00


//--------------------- .nv.info.forward_fill_two_streams_f32 --------------------------
	.section	.nv.info.forward_fill_two_streams_f32,"",@"SHT_CUDA_INFO"
	.sectionflags	@""
	.align	4


	//----- nvinfo : EIATTR_CUDA_API_VERSION
	.align		4
        /*0000*/ 	.byte	0x04, 0x37
        /*0002*/ 	.short	(.L_37 - .L_36)
.L_36:
        /*0004*/ 	.word	0x00000082


	//----- nvinfo : EIATTR_KPARAM_INFO
	.align		4
.L_37:
        /*0008*/ 	.byte	0x04, 0x17
        /*000a*/ 	.short	(.L_39 - .L_38)
.L_38:
        /*000c*/ 	.word	0x00000000
        /*0010*/ 	.short	0x0005
        /*0012*/ 	.short	0x0020
        /*0014*/ 	.byte	0x00, 0xf5, 0x21, 0x00


	//----- nvinfo : EIATTR_KPARAM_INFO
	.align		4
.L_39:
        /*0018*/ 	.byte	0x04, 0x17
        /*001a*/ 	.short	(.L_41 - .L_40)
.L_40:
        /*001c*/ 	.word	0x00000000
        /*0020*/ 	.short	0x0004
        /*0022*/ 	.short	0x0018
        /*0024*/ 	.byte	0x00, 0xf5, 0x21, 0x00


	//----- nvinfo : EIATTR_KPARAM_INFO
	.align		4
.L_41:
        /*0028*/ 	.byte	0x04, 0x17
        /*002a*/ 	.short	(.L_43 - .L_42)
.L_42:
        /*002c*/ 	.word	0x00000000
        /*0030*/ 	.short	0x0003
        /*0032*/ 	.short	0x0014
        /*0034*/ 	.byte	0x00, 0xf0, 0x11, 0x00


	//----- nvinfo : EIATTR_KPARAM_INFO
	.align		4
.L_43:
        /*0038*/ 	.byte	0x04, 0x17
        /*003a*/ 	.short	(.L_45 - .L_44)
.L_44:
        /*003c*/ 	.word	0x00000000
        /*0040*/ 	.short	0x0002
        /*0042*/ 	.short	0x0010
        /*0044*/ 	.byte	0x00, 0xf0, 0x11, 0x00


	//----- nvinfo : EIATTR_KPARAM_INFO
	.align		4
.L_45:
        /*0048*/ 	.byte	0x04, 0x17
        /*004a*/ 	.short	(.L_47 - .L_46)
.L_46:
        /*004c*/ 	.word	0x00000000
        /*0050*/ 	.short	0x0001
        /*0052*/ 	.short	0x0008
        /*0054*/ 	.byte	0x00, 0xf5, 0x21, 0x00


	//----- nvinfo : EIATTR_KPARAM_INFO
	.align		4
.L_47:
        /*0058*/ 	.byte	0x04, 0x17
        /*005a*/ 	.short	(.L_49 - .L_48)
.L_48:
        /*005c*/ 	.word	0x00000000
        /*0060*/ 	.short	0x0000
        /*0062*/ 	.short	0x0000
        /*0064*/ 	.byte	0x00, 0xf5, 0x21, 0x00


	//----- nvinfo : EIATTR_SPARSE_MMA_MASK
	.align		4
.L_49:
        /*0068*/ 	.byte	0x03, 0x50
        /*006a*/ 	.short	0x0000


	//----- nvinfo : EIATTR_MAXREG_COUNT
	.align		4
        /*006c*/ 	.byte	0x03, 0x1b
        /*006e*/ 	.short	0x00ff


	//----- nvinfo : EIATTR_NUM_BARRIERS
	.align		4
        /*0070*/ 	.byte	0x02, 0x4c
        /*0072*/ 	.byte	0x01
	.zero		1


	//----- nvinfo : EIATTR_MERCURY_ISA_VERSION
	.align		4
        /*0074*/ 	.byte	0x03, 0x5f
        /*0076*/ 	.short	0x0101


	//----- nvinfo : EIATTR_COOP_GROUP_MASK_REGIDS
	.align		4
        /*0078*/ 	.byte	0x04, 0x29
        /*007a*/ 	.short	(.L_51 - .L_50)


	//   ....[0]....
.L_50:
        /*007c*/ 	.word	0xffffffff


	//   ....[1]....
        /*0080*/ 	.word	0xffffffff


	//   ....[2]....
        /*0084*/ 	.word	0xffffffff


	//   ....[3]....
        /*0088*/ 	.word	0xffffffff


	//   ....[4]....
        /*008c*/ 	.word	0xffffffff


	//   ....[5]....
        /*0090*/ 	.word	0xffffffff


	//   ....[6]....
        /*0094*/ 	.word	0xffffffff


	//   ....[7]....
        /*0098*/ 	.word	0xffffffff


	//   ....[8]....
        /*009c*/ 	.word	0xffffffff


	//   ....[9]....
        /*00a0*/ 	.word	0xffffffff


	//   ....[10]....
        /*00a4*/ 	.word	0xffffffff


	//   ....[11]....
        /*00a8*/ 	.word	0xffffffff


	//   ....[12]....
        /*00ac*/ 	.word	0xffffffff


	//   ....[13]....
        /*00b0*/ 	.word	0xffffffff


	//   ....[14]....
        /*00b4*/ 	.word	0xffffffff


	//   ....[15]....
        /*00b8*/ 	.word	0xffffffff


	//   ....[16]....
        /*00bc*/ 	.word	0xffffffff


	//   ....[17]....
        /*00c0*/ 	.word	0xffffffff


	//   ....[18]....
        /*00c4*/ 	.word	0xffffffff


	//   ....[19]....
        /*00c8*/ 	.word	0xffffffff


	//   ....[20]....
        /*00cc*/ 	.word	0x05000015


	//   ....[21]....
        /*00d0*/ 	.word	0x05000015


	//   ....[22]....
        /*00d4*/ 	.word	0x05000015


	//   ....[23]....
        /*00d8*/ 	.word	0x05000015


	//   ....[24]....
        /*00dc*/ 	.word	0x05000015


	//   ....[25]....
        /*00e0*/ 	.word	0x05000015


	//   ....[26]....
        /*00e4*/ 	.word	0x05000015


	//   ....[27]....
        /*00e8*/ 	.word	0x05000015


	//   ....[28]....
        /*00ec*/ 	.word	0x05000015


	//   ....[29]....
        /*00f0*/ 	.word	0x05000015


	//----- nvinfo : EIATTR_COOP_GROUP_INSTR_OFFSETS
	.align		4
.L_51:
        /*00f4*/ 	.byte	0x04, 0x28
        /*00f6*/ 	.short	(.L_53 - .L_52)


	//   ....[0]....
.L_52:
        /*00f8*/ 	.word	0x00000300


	//   ....[1]....
        /*00fc*/ 	.word	0x00000310


	//   ....[2]....
        /*0100*/ 	.word	0x00000350


	//   ....[3]....
        /*0104*/ 	.word	0x00000370


	//   ....[4]....
        /*0108*/ 	.word	0x000003b0


	//   ....[5]....
        /*010c*/ 	.word	0x000003d0


	//   ....[6]....
        /*0110*/ 	.word	0x00000410


	//   ....[7]....
        /*0114*/ 	.word	0x00000430


	//   ....[8]....
        /*0118*/ 	.word	0x00000480


	//   ....[9]....
        /*011c*/ 	.word	0x000004a0


	//   ....[10]....
        /*0120*/ 	.word	0x00000600


	//   ....[11]....
        /*0124*/ 	.word	0x00000620


	//   ....[12]....
        /*0128*/ 	.word	0x00000650


	//   ....[13]....
        /*012c*/ 	.word	0x00000680


	//   ....[14]....
        /*0130*/ 	.word	0x000006b0


	//   ....[15]....
        /*0134*/ 	.word	0x000006e0


	//   ....[16]....
        /*0138*/ 	.word	0x00000710


	//   ....[17]....
        /*013c*/ 	.word	0x00000740


	//   ....[18]....
        /*0140*/ 	.word	0x00000770


	//   ....[19]....
        /*0144*/ 	.word	0x000007a0


	//   ....[20]....
        /*0148*/ 	.word	0x00000ab0


	//   ....[21]....
        /*014c*/ 	.word	0x00000b30


	//   ....[22]....
        /*0150*/ 	.word	0x00000bb0


	//   ....[23]....
        /*0154*/ 	.word	0x00000c30


	//   ....[24]....
        /*0158*/ 	.word	0x00000cb0


	//   ....[25]....
        /*015c*/ 	.word	0x00000d10


	//   ....[26]....
        /*0160*/ 	.word	0x00000d90


	//   ....[27]....
        /*0164*/ 	.word	0x00000e00


	//   ....[28]....
        /*0168*/ 	.word	0x00000e70


	//   ....[29]....
        /*016c*/ 	.word	0x00000ef0


	//----- nvinfo : EIATTR_VRC_CTA_INIT_COUNT
	.align		4
.L_53:
        /*0170*/ 	.byte	0x02, 0x4a
	.zero		1
	.zero		1


	//----- nvinfo : EIATTR_EXIT_INSTR_OFFSETS
	.align		4
        /*0174*/ 	.byte	0x04, 0x1c
        /*0176*/ 	.short	(.L_55 - .L_54)


	//   ....[0]....
.L_54:
        /*0178*/ 	.word	0x00000040


	//   ....[1]....
        /*017c*/ 	.word	0x00000070


	//   ....[2]....
        /*0180*/ 	.word	0x00000a50


	//----- nvinfo : EIATTR_CRS_STACK_SIZE
	.align		4
.L_55:
        /*0184*/ 	.byte	0x04, 0x1e
        /*0186*/ 	.short	(.L_57 - .L_56)
.L_56:
        /*0188*/ 	.word	0x00000000


	//----- nvinfo : EIATTR_CBANK_PARAM_SIZE
	.align		4
.L_57:
        /*018c*/ 	.byte	0x03, 0x19
        /*018e*/ 	.short	0x0028


	//----- nvinfo : EIATTR_PARAM_CBANK
	.align		4
        /*0190*/ 	.byte	0x04, 0x0a
        /*0192*/ 	.short	(.L_59 - .L_58)
	.align		4
.L_58:
        /*0194*/ 	.word	index@(.nv.constant0.forward_fill_two_streams_f32)
        /*0198*/ 	.short	0x0380
        /*019a*/ 	.short	0x0028


	//----- nvinfo : EIATTR_SW_WAR
	.align		4
.L_59:
        /*019c*/ 	.byte	0x04, 0x36
        /*019e*/ 	.short	(.L_61 - .L_60)
.L_60:
        /*01a0*/ 	.word	0x00000008
.L_61:


//--------------------- .nv.info.minmax_batch_rmq_f32 --------------------------
	.section	.nv.info.minmax_batch_rmq_f32,"",@"SHT_CUDA_INFO"
	.sectionflags	@""
	.align	4


	//----- nvinfo : EIATTR_CUDA_API_VERSION
	.align		4
        /*0000*/ 	.byte	0x04, 0x37
        /*0002*/ 	.short	(.L_63 - .L_62)
.L_62:
        /*0004*/ 	.word	0x00000082


	//----- nvinfo : EIATTR_KPARAM_INFO
	.align		4
.L_63:
        /*0008*/ 	.byte	0x04, 0x17
        /*000a*/ 	.short	(.L_65 - .L_64)
.L_64:
        /*000c*/ 	.word	0x00000000
        /*0010*/ 	.short	0x000b
        /*0012*/ 	.short	0x0050
        /*0014*/ 	.byte	0x00, 0xf5, 0x21, 0x00


	//----- nvinfo : EIATTR_KPARAM_INFO
	.align		4
.L_65:
        /*0018*/ 	.byte	0x04, 0x17
        /*001a*/ 	.short	(.L_67 - .L_66)
.L_66:
        /*001c*/ 	.word	0x00000000
        /*0020*/ 	.short	0x000a
        /*0022*/ 	.short	0x0048
        /*0024*/ 	.byte	0x00, 0xf5, 0x21, 0x00


	//----- nvinfo : EIATTR_KPARAM_INFO
	.align		4
.L_67:
        /*0028*/ 	.byte	0x04, 0x17
        /*002a*/ 	.short	(.L_69 - .L_68)
.L_68:
        /*002c*/ 	.word	0x00000000
        /*0030*/ 	.short	0x0009
        /*0032*/ 	.short	0x0040
        /*0034*/ 	.byte	0x00, 0xf5, 0x21, 0x00


	//----- nvinfo : EIATTR_KPARAM_INFO
	.align		4
.L_69:
        /*0038*/ 	.byte	0x04, 0x17
        /*003a*/ 	.short	(.L_71 - .L_70)
.L_70:
        /*003c*/ 	.word	0x00000000
        /*0040*/ 	.short	0x0008
        /*0042*/ 	.short	0x0038
        /*0044*/ 	.byte	0x00, 0xf5, 0x21, 0x00


	//----- nvinfo : EIATTR_KPARAM_INFO
	.align		4
.L_71:
        /*0048*/ 	.byte	0x04, 0x17
        /*004a*/ 	.short	(.L_73 - .L_72)
.L_72:
        /*004c*/ 	.word	0x00000000
        /*0050*/ 	.short	0x0007
        /*0052*/ 	.short	0x0030
        /*0054*/ 	.byte	0x00, 0xf5, 0x21, 0x00


	//----- nvinfo : EIATTR_KPARAM_INFO
	.align		4
.L_73:
        /*0058*/ 	.byte	0x04, 0x17
        /*005a*/ 	.short	(.L_75 - .L_74)
.L_74:
        /*005c*/ 	.word	0x00000000
        /*0060*/ 	.short	0x0006
        /*0062*/ 	.short	0x0028
        /*0064*/ 	.byte	0x00, 0xf5, 0x21, 0x00


	//----- nvinfo : EIATTR_KPARAM_INFO
	.align		4
.L_75:
        /*0068*/ 	.byte	0x04, 0x17
        /*006a*/ 	.short	(.L_77 - .L_76)
.L_76:
        /*006c*/ 	.word	0x00000000
        /*0070*/ 	.short	0x0005
        /*0072*/ 	.short	0x0020
        /*0074*/ 	.byte	0x00, 0xf0, 0x11, 0x00


	//----- nvinfo : EIATTR_KPARAM_INFO
	.align		4
.L_77:
        /*0078*/ 	.byte	0x04, 0x17
        /*007a*/ 	.short	(.L_79 - .L_78)
.L_78:
        /*007c*/ 	.word	0x00000000
        /*0080*/ 	.short	0x0004
        /*0082*/ 	.short	0x0018
        /*0084*/ 	.byte	0x00, 0xf5, 0x21, 0x00


	//----- nvinfo : EIATTR_KPARAM_INFO
	.align		4
.L_79:
        /*0088*/ 	.byte	0x04, 0x17
        /*008a*/ 	.short	(.L_81 - .L_80)
.L_80:
        /*008c*/ 	.word	0x00000000
        /*0090*/ 	.short	0x0003
        /*0092*/ 	.short	0x0014
        /*0094*/ 	.byte	0x00, 0xf0, 0x11, 0x00


	//----- nvinfo : EIATTR_KPARAM_INFO
	.align		4
.L_81:
        /*0098*/ 	.byte	0x04, 0x17
        /*009a*/ 	.short	(.L_83 - .L_82)
.L_82:
        /*009c*/ 	.word	0x00000000
        /*00a0*/ 	.short	0x0002
        /*00a2*/ 	.short	0x0010
        /*00a4*/ 	.byte	0x00, 0xf0, 0x11, 0x00


	//----- nvinfo : EIATTR_KPARAM_INFO
	.align		4
.L_83:
        /*00a8*/ 	.byte	0x04, 0x17
        /*00aa*/ 	.short	(.L_85 - .L_84)
.L_84:
        /*00ac*/ 	.word	0x00000000
        /*00b0*/ 	.short	0x0001
        /*00b2*/ 	.short	0x0008
        /*00b4*/ 	.byte	0x00, 0xf5, 0x21, 0x00


	//----- nvinfo : EIATTR_KPARAM_INFO
	.align		4
.L_85:
        /*00b8*/ 	.byte	0x04, 0x17
        /*00ba*/ 	.short	(.L_87 - .L_86)
.L_86:
        /*00bc*/ 	.word	0x00000000
        /*00c0*/ 	.short	0x0000
        /*00c2*/ 	.short	0x0000
        /*00c4*/ 	.byte	0x00, 0xf5, 0x21, 0x00


	//----- nvinfo : EIATTR_SPARSE_MMA_MASK
	.align		4
.L_87:
        /*00c8*/ 	.byte	0x03, 0x50
        /*00ca*/ 	.short	0x0000


	//----- nvinfo : EIATTR_MAXREG_COUNT
	.align		4
        /*00cc*/ 	.byte	0x03, 0x1b
        /*00ce*/ 	.short	0x00ff


	//----- nvinfo : EIATTR_MERCURY_ISA_VERSION
	.align		4
        /*00d0*/ 	.byte	0x03, 0x5f
        /*00d2*/ 	.short	0x0101


	//----- nvinfo : EIATTR_VRC_CTA_INIT_COUNT
	.align		4
        /*00d4*/ 	.byte	0x02, 0x4a
	.zero		1
	.zero		1


	//----- nvinfo : EIATTR_EXIT_INSTR_OFFSETS
	.align		4
        /*00d8*/ 	.byte	0x04, 0x1c
        /*00da*/ 	.short	(.L_89 - .L_88)


	//   ....[0]....
.L_88:
        /*00dc*/ 	.word	0x00000030


	//   ....[1]....
        /*00e0*/ 	.word	0x00000070


	//   ....[2]....
        /*00e4*/ 	.word	0x00000130


	//   ....[3]....
        /*00e8*/ 	.word	0x00000210


	//   ....[4]....
        /*00ec*/ 	.word	0x00000280


	//   ....[5]....
        /*00f0*/ 	.word	0x00000a50


	//----- nvinfo : EIATTR_CRS_STACK_SIZE
	.align		4
.L_89:
        /*00f4*/ 	.byte	0x04, 0x1e
        /*00f6*/ 	.short	(.L_91 - .L_90)
.L_90:
        /*00f8*/ 	.word	0x00000000


	//----- nvinfo : EIATTR_CBANK_PARAM_SIZE
	.align		4
.L_91:
        /*00fc*/ 	.byte	0x03, 0x19
        /*00fe*/ 	.short	0x0058


	//----- nvinfo : EIATTR_PARAM_CBANK
	.align		4
        /*0100*/ 	.byte	0x04, 0x0a
        /*0102*/ 	.short	(.L_93 - .L_92)
	.align		4
.L_92:
        /*0104*/ 	.word	index@(.nv.constant0.minmax_batch_rmq_f32)
        /*0108*/ 	.short	0x0380
        /*010a*/ 	.short	0x0058


	//----- nvinfo : EIATTR_SW_WAR
	.align		4
.L_93:
        /*010c*/ 	.byte	0x04, 0x36
        /*010e*/ 	.short	(.L_95 - .L_94)
.L_94:
        /*0110*/ 	.word	0x00000008
.L_95:


//--------------------- .nv.info.st_build_level_k_minmax_valid_f32 --------------------------
	.section	.nv.info.st_build_level_k_minmax_valid_f32,"",@"SHT_CUDA_INFO"
	.sectionflags	@""
	.align	4


	//----- nvinfo : EIATTR_CUDA_API_VERSION
	.align		4
        /*0000*/ 	.byte	0x04, 0x37
        /*0002*/ 	.short	(.L_97 - .L_96)
.L_96:
        /*0004*/ 	.word	0x00000082


	//----- nvinfo : EIATTR_KPARAM_INFO
	.align		4
.L_97:
        /*0008*/ 	.byte	0x04, 0x17
        /*000a*/ 	.short	(.L_99 - .L_98)
.L_98:
        /*000c*/ 	.word	0x00000000
        /*0010*/ 	.short	0x0005
        /*0012*/ 	.short	0x0020
        /*0014*/ 	.byte	0x00, 0xf5, 0x21, 0x00


	//----- nvinfo : EIATTR_KPARAM_INFO
	.align		4
.L_99:
        /*0018*/ 	.byte	0x04, 0x17
        /*001a*/ 	.short	(.L_101 - .L_100)
.L_100:
        /*001c*/ 	.word	0x00000000
        /*0020*/ 	.short	0x0004
        /*0022*/ 	.short	0x0018
        /*0024*/ 	.byte	0x00, 0xf5, 0x21, 0x00


	//----- nvinfo : EIATTR_KPARAM_INFO
	.align		4
.L_101:
        /*0028*/ 	.byte	0x04, 0x17
        /*002a*/ 	.short	(.L_103 - .L_102)
.L_102:
        /*002c*/ 	.word	0x00000000
        /*0030*/ 	.short	0x0003
        /*0032*/ 	.short	0x0010
        /*0034*/ 	.byte	0x00, 0xf5, 0x21, 0x00


	//----- nvinfo : EIATTR_KPARAM_INFO
	.align		4
.L_103:
        /*0038*/ 	.byte	0x04, 0x17
        /*003a*/ 	.short	(.L_105 - .L_104)
.L_104:
        /*003c*/ 	.word	0x00000000
        /*0040*/ 	.short	0x0002
        /*0042*/ 	.short	0x0008
        /*0044*/ 	.byte	0x00, 0xf5, 0x21, 0x00


	//----- nvinfo : EIATTR_KPARAM_INFO
	.align		4
.L_105:
        /*0048*/ 	.byte	0x04, 0x17
        /*004a*/ 	.short	(.L_107 - .L_106)
.L_106:
        /*004c*/ 	.word	0x00000000
        /*0050*/ 	.short	0x0001
        /*0052*/ 	.short	0x0004
        /*0054*/ 	.byte	0x00, 0xf0, 0x11, 0x00


	//----- nvinfo : EIATTR_KPARAM_INFO
	.align		4
.L_107:
        /*0058*/ 	.byte	0x04, 0x17
        /*005a*/ 	.short	(.L_109 - .L_108)
.L_108:
        /*005c*/ 	.word	0x00000000
        /*0060*/ 	.short	0x0000
        /*0062*/ 	.short	0x0000
        /*0064*/ 	.byte	0x00, 0xf0, 0x11, 0x00


	//----- nvinfo : EIATTR_SPARSE_MMA_MASK
	.align		4
.L_109:
        /*0068*/ 	.byte	0x03, 0x50
        /*006a*/ 	.short	0x0000


	//----- nvinfo : EIATTR_MAXREG_COUNT
	.align		4
        /*006c*/ 	.byte	0x03, 0x1b
        /*006e*/ 	.short	0x00ff


	//----- nvinfo : EIATTR_MERCURY_ISA_VERSION
	.align		4
        /*0070*/ 	.byte	0x03, 0x5f
        /*0072*/ 	.short	0x0101


	//----- nvinfo : EIATTR_VRC_CTA_INIT_COUNT
	.align		4
        /*0074*/ 	.byte	0x02, 0x4a
	.zero		1
	.zero		1


	//----- nvinfo : EIATTR_EXIT_INSTR_OFFSETS
	.align		4
        /*0078*/ 	.byte	0x04, 0x1c
        /*007a*/ 	.short	(.L_111 - .L_110)


	//   ....[0]....
.L_110:
        /*007c*/ 	.word	0x000000a0


	//   ....[1]....
        /*0080*/ 	.word	0x000003a0


	//----- nvinfo : EIATTR_CBANK_PARAM_SIZE
	.align		4
.L_111:
        /*0084*/ 	.byte	0x03, 0x19
        /*0086*/ 	.short	0x0028


	//----- nvinfo : EIATTR_PARAM_CBANK
	.align		4
        /*0088*/ 	.byte	0x04, 0x0a
        /*008a*/ 	.short	(.L_113 - .L_112)
	.align		4
.L_112:
        /*008c*/ 	.word	index@(.nv.constant0.st_build_level_k_minmax_valid_f32)
        /*0090*/ 	.short	0x0380
        /*0092*/ 	.short	0x0028


	//----- nvinfo : EIATTR_SW_WAR
	.align		4
.L_113:
        /*0094*/ 	.byte	0x04, 0x36
        /*0096*/ 	.short	(.L_115 - .L_114)
.L_114:
        /*0098*/ 	.word	0x00000008
.L_115:


//--------------------- .nv.info.st_init_level0_minmax_valid_f32 --------------------------
	.section	.nv.info.st_init_level0_minmax_valid_f32,"",@"SHT_CUDA_INFO"
	.sectionflags	@""
	.align	4


	//----- nvinfo : EIATTR_CUDA_API_VERSION
	.align		4
        /*0000*/ 	.byte	0x04, 0x37
        /*0002*/ 	.short	(.L_117 - .L_116)
.L_116:
        /*0004*/ 	.word	0x00000082


	//----- nvinfo : EIATTR_KPARAM_INFO
	.align		4
.L_117:
        /*0008*/ 	.byte	0x04, 0x17
        /*000a*/ 	.short	(.L_119 - .L_118)
.L_118:
        /*000c*/ 	.word	0x00000000
        /*0010*/ 	.short	0x0006
        /*0012*/ 	.short	0x0030
        /*0014*/ 	.byte	0x00, 0xf5, 0x21, 0x00


	//----- nvinfo : EIATTR_KPARAM_INFO
	.align		4
.L_119:
        /*0018*/ 	.byte	0x04, 0x17
        /*001a*/ 	.short	(.L_121 - .L_120)
.L_120:
        /*001c*/ 	.word	0x00000000
        /*0020*/ 	.short	0x0005
        /*0022*/ 	.short	0x0028
        /*0024*/ 	.byte	0x00, 0xf5, 0x21, 0x00


	//----- nvinfo : EIATTR_KPARAM_INFO
	.align		4
.L_121:
        /*0028*/ 	.byte	0x04, 0x17
        /*002a*/ 	.short	(.L_123 - .L_122)
.L_122:
        /*002c*/ 	.word	0x00000000
        /*0030*/ 	.short	0x0004
        /*0032*/ 	.short	0x0020
        /*0034*/ 	.byte	0x00, 0xf5, 0x21, 0x00


	//----- nvinfo : EIATTR_KPARAM_INFO
	.align		4
.L_123:
        /*0038*/ 	.byte	0x04, 0x17
        /*003a*/ 	.short	(.L_125 - .L_124)
.L_124:
        /*003c*/ 	.word	0x00000000
        /*0040*/ 	.short	0x0003
        /*0042*/ 	.short	0x0018
        /*0044*/ 	.byte	0x00, 0xf5, 0x21, 0x00


	//----- nvinfo : EIATTR_KPARAM_INFO
	.align		4
.L_125:
        /*0048*/ 	.byte	0x04, 0x17
        /*004a*/ 	.short	(.L_127 - .L_126)
.L_126:
        /*004c*/ 	.word	0x00000000
        /*0050*/ 	.short	0x0002
        /*0052*/ 	.short	0x0010
        /*0054*/ 	.byte	0x00, 0xf0, 0x11, 0x00


	//----- nvinfo : EIATTR_KPARAM_INFO
	.align		4
.L_127:
        /*0058*/ 	.byte	0x04, 0x17
        /*005a*/ 	.short	(.L_129 - .L_128)
.L_128:
        /*005c*/ 	.word	0x00000000
        /*0060*/ 	.short	0x0001
        /*0062*/ 	.short	0x0008
        /*0064*/ 	.byte	0x00, 0xf5, 0x21, 0x00


	//----- nvinfo : EIATTR_KPARAM_INFO
	.align		4
.L_129:
        /*0068*/ 	.byte	0x04, 0x17
        /*006a*/ 	.short	(.L_131 - .L_130)
.L_130:
        /*006c*/ 	.word	0x00000000
        /*0070*/ 	.short	0x0000
        /*0072*/ 	.short	0x0000
        /*0074*/ 	.byte	0x00, 0xf5, 0x21, 0x00


	//----- nvinfo : EIATTR_SPARSE_MMA_MASK
	.align		4
.L_131:
        /*0078*/ 	.byte	0x03, 0x50
        /*007a*/ 	.short	0x0000


	//----- nvinfo : EIATTR_MAXREG_COUNT
	.align		4
        /*007c*/ 	.byte	0x03, 0x1b
        /*007e*/ 	.short	0x00ff


	//----- nvinfo : EIATTR_MERCURY_ISA_VERSION
	.align		4
        /*0080*/ 	.byte	0x03, 0x5f
        /*0082*/ 	.short	0x0101


	//----- nvinfo : EIATTR_VRC_CTA_INIT_COUNT
	.align		4
        /*0084*/ 	.byte	0x02, 0x4a
	.zero		1
	.zero		1


	//----- nvinfo : EIATTR_EXIT_INSTR_OFFSETS
	.align		4
        /*0088*/ 	.byte	0x04, 0x1c
        /*008a*/ 	.short	(.L_133 - .L_132)


	//   ....[0]....
.L_132:
        /*008c*/ 	.word	0x00000070


	//   ....[1]....
        /*0090*/ 	.word	0x00000240


	//----- nvinfo : EIATTR_CBANK_PARAM_SIZE
	.align		4
.L_133:
        /*0094*/ 	.byte	0x03, 0x19
        /*0096*/ 	.short	0x0038


	//----- nvinfo : EIATTR_PARAM_CBANK
	.align		4
        /*0098*/ 	.byte	0x04, 0x0a
        /*009a*/ 	.short	(.L_135 - .L_134)
	.align		4
.L_134:
        /*009c*/ 	.word	index@(.nv.constant0.st_init_level0_minmax_valid_f32)
        /*00a0*/ 	.short	0x0380
        /*00a2*/ 	.short	0x0038


	//----- nvinfo : EIATTR_SW_WAR
	.align		4
.L_135:
        /*00a4*/ 	.byte	0x04, 0x36
        /*00a6*/ 	.short	(.L_137 - .L_136)
.L_136:
        /*00a8*/ 	.word	0x00000008
.L_137:


//--------------------- .nv.info.minmax_many_series_one_param_time_major_f32 --------------------------
	.section	.nv.info.minmax_many_series_one_param_time_major_f32,"",@"SHT_CUDA_INFO"
	.sectionflags	@""
	.align	4


	//----- nvinfo : EIATTR_CUDA_API_VERSION
	.align		4
        /*0000*/ 	.byte	0x04, 0x37
        /*0002*/ 	.short	(.L_139 - .L_138)
.L_138:
        /*0004*/ 	.word	0x00000082


	//----- nvinfo : EIATTR_KPARAM_INFO
	.align		4
.L_139:
        /*0008*/ 	.byte	0x04, 0x17
        /*000a*/ 	.short	(.L_141 - .L_140)
.L_140:
        /*000c*/ 	.word	0x00000000
        /*0010*/ 	.short	0x0009
        /*0012*/ 	.short	0x0040
        /*0014*/ 	.byte	0x00, 0xf5, 0x21, 0x00


	//----- nvinfo : EIATTR_KPARAM_INFO
	.align		4
.L_141:
        /*0018*/ 	.byte	0x04, 0x17
        /*001a*/ 	.short	(.L_143 - .L_142)
.L_142:
        /*001c*/ 	.word	0x00000000
        /*0020*/ 	.short	0x0008
        /*0022*/ 	.short	0x0038
        /*0024*/ 	.byte	0x00, 0xf5, 0x21, 0x00


	//----- nvinfo : EIATTR_KPARAM_INFO
	.align		4
.L_143:
        /*0028*/ 	.byte	0x04, 0x17
        /*002a*/ 	.short	(.L_145 - .L_144)
.L_144:
        /*002c*/ 	.word	0x00000000
        /*0030*/ 	.short	0x0007
        /*0032*/ 	.short	0x0030
        /*0034*/ 	.byte	0x00, 0xf5, 0x21, 0x00


	//----- nvinfo : EIATTR_KPARAM_INFO
	.align		4
.L_145:
        /*0038*/ 	.byte	0x04, 0x17
        /*003a*/ 	.short	(.L_147 - .L_146)
.L_146:
        /*003c*/ 	.word	0x00000000
        /*0040*/ 	.short	0x0006
        /*0042*/ 	.short	0x0028
        /*0044*/ 	.byte	0x00, 0xf5, 0x21, 0x00


	//----- nvinfo : EIATTR_KPARAM_INFO
	.align		4
.L_147:
        /*0048*/ 	.byte	0x04, 0x17
        /*004a*/ 	.short	(.L_149 - .L_148)
.L_148:
        /*004c*/ 	.word	0x00000000
        /*0050*/ 	.short	0x0005
        /*0052*/ 	.short	0x0020
        /*0054*/ 	.byte	0x00, 0xf0, 0x11, 0x00


	//----- nvinfo : EIATTR_KPARAM_INFO
	.align		4
.L_149:
        /*0058*/ 	.byte	0x04, 0x17
        /*005a*/ 	.short	(.L_151 - .L_150)
.L_150:
        /*005c*/ 	.word	0x00000000
        /*0060*/ 	.short	0x0004
        /*0062*/ 	.short	0x001c
        /*0064*/ 	.byte	0x00, 0xf0, 0x11, 0x00


	//----- nvinfo : EIATTR_KPARAM_INFO
	.align		4
.L_151:
        /*0068*/ 	.byte	0x04, 0x17
        /*006a*/ 	.short	(.L_153 - .L_152)
.L_152:
        /*006c*/ 	.word	0x00000000
        /*0070*/ 	.short	0x0003
        /*0072*/ 	.short	0x0018
        /*0074*/ 	.byte	0x00, 0xf0, 0x11, 0x00


	//----- nvinfo : EIATTR_KPARAM_INFO
	.align		4
.L_153:
        /*0078*/ 	.byte	0x04, 0x17
        /*007a*/ 	.short	(.L_155 - .L_154)
.L_154:
        /*007c*/ 	.word	0x00000000
        /*0080*/ 	.short	0x0002
        /*0082*/ 	.short	0x0010
        /*0084*/ 	.byte	0x00, 0xf5, 0x21, 0x00


	//----- nvinfo : EIATTR_KPARAM_INFO
	.align		4
.L_155:
        /*0088*/ 	.byte	0x04, 0x17
        /*008a*/ 	.short	(.L_157 - .L_156)
.L_156:
        /*008c*/ 	.word	0x00000000
        /*0090*/ 	.short	0x0001
        /*0092*/ 	.short	0x0008
        /*0094*/ 	.byte	0x00, 0xf5, 0x21, 0x00


	//----- nvinfo : EIATTR_KPARAM_INFO
	.align		4
.L_157:
        /*0098*/ 	.byte	0x04, 0x17
        /*009a*/ 	.short	(.L_159 - .L_158)
.L_158:
        /*009c*/ 	.word	0x00000000
        /*00a0*/ 	.short	0x0000
        /*00a2*/ 	.short	0x0000
        /*00a4*/ 	.byte	0x00, 0xf5, 0x21, 0x00


	//----- nvinfo : EIATTR_SPARSE_MMA_MASK
	.align		4
.L_159:
        /*00a8*/ 	.byte	0x03, 0x50
        /*00aa*/ 	.short	0x0000


	//----- nvinfo : EIATTR_MAXREG_COUNT
	.align		4
        /*00ac*/ 	.byte	0x03, 0x1b
        /*00ae*/ 	.short	0x00ff


	//----- nvinfo : EIATTR_NUM_BARRIERS
	.align		4
        /*00b0*/ 	.byte	0x02, 0x4c
        /*00b2*/ 	.byte	0x01
	.zero		1


	//----- nvinfo : EIATTR_MERCURY_ISA_VERSION
	.align		4
        /*00b4*/ 	.byte	0x03, 0x5f
        /*00b6*/ 	.short	0x0101


	//----- nvinfo : EIATTR_VRC_CTA_INIT_COUNT
	.align		4
        /*00b8*/ 	.byte	0x02, 0x4a
	.zero		1
	.zero		1


	//----- nvinfo : EIATTR_EXIT_INSTR_OFFSETS
	.align		4
        /*00bc*/ 	.byte	0x04, 0x1c
        /*00be*/ 	.short	(.L_161 - .L_160)


	//   ....[0]....
.L_160:
        /*00c0*/ 	.word	0x00000070


	//   ....[1]....
        /*00c4*/ 	.word	0x00000280


	//   ....[2]....
        /*00c8*/ 	.word	0x00000880


	//----- nvinfo : EIATTR_CRS_STACK_SIZE
	.align		4
.L_161:
        /*00cc*/ 	.byte	0x04, 0x1e
        /*00ce*/ 	.short	(.L_163 - .L_162)
.L_162:
        /*00d0*/ 	.word	0x00000000


	//----- nvinfo : EIATTR_CBANK_PARAM_SIZE
	.align		4
.L_163:
        /*00d4*/ 	.byte	0x03, 0x19
        /*00d6*/ 	.short	0x0048


	//----- nvinfo : EIATTR_PARAM_CBANK
	.align		4
        /*00d8*/ 	.byte	0x04, 0x0a
        /*00da*/ 	.short	(.L_165 - .L_164)
	.align		4
.L_164:
        /*00dc*/ 	.word	index@(.nv.constant0.minmax_many_series_one_param_time_major_f32)
        /*00e0*/ 	.short	0x0380
        /*00e2*/ 	.short	0x0048


	//----- nvinfo : EIATTR_SW_WAR
	.align		4
.L_165:
        /*00e4*/ 	.byte	0x04, 0x36
        /*00e6*/ 	.short	(.L_167 - .L_166)
.L_166:
        /*00e8*/ 	.word	0x00000008
.L_167:


//--------------------- .nv.info.minmax_batch_f32 --------------------------
	.section	.nv.info.minmax_batch_f32,"",@"SHT_CUDA_INFO"
	.sectionflags	@""
	.align	4


	//----- nvinfo : EIATTR_CUDA_API_VERSION
	.align		4
        /*0000*/ 	.byte	0x04, 0x37
        /*0002*/ 	.short	(.L_169 - .L_168)
.L_168:
        /*0004*/ 	.word	0x00000082


	//----- nvinfo : EIATTR_KPARAM_INFO
	.align		4
.L_169:
        /*0008*/ 	.byte	0x04, 0x17
        /*000a*/ 	.short	(.L_171 - .L_170)
.L_170:
        /*000c*/ 	.word	0x00000000
        /*0010*/ 	.short	0x0009
        /*0012*/ 	.short	0x0040
        /*0014*/ 	.byte	0x00, 0xf5, 0x21, 0x00


	//----- nvinfo : EIATTR_KPARAM_INFO
	.align		4
.L_171:
        /*0018*/ 	.byte	0x04, 0x17
        /*001a*/ 	.short	(.L_173 - .L_172)
.L_172:
        /*001c*/ 	.word	0x00000000
        /*0020*/ 	.short	0x0008
        /*0022*/ 	.short	0x0038
        /*0024*/ 	.byte	0x00, 0xf5, 0x21, 0x00


	//----- nvinfo : EIATTR_KPARAM_INFO
	.align		4
.L_173:
        /*0028*/ 	.byte	0x04, 0x17
        /*002a*/ 	.short	(.L_175 - .L_174)
.L_174:
        /*002c*/ 	.word	0x00000000
        /*0030*/ 	.short	0x0007
        /*0032*/ 	.short	0x0030
        /*0034*/ 	.byte	0x00, 0xf5, 0x21, 0x00


	//----- nvinfo : EIATTR_KPARAM_INFO
	.align		4
.L_175:
        /*0038*/ 	.byte	0x04, 0x17
        /*003a*/ 	.short	(.L_177 - .L_176)
.L_176:
        /*003c*/ 	.word	0x00000000
        /*0040*/ 	.short	0x0006
        /*0042*/ 	.short	0x0028
        /*0044*/ 	.byte	0x00, 0xf5, 0x21, 0x00


	//----- nvinfo : EIATTR_KPARAM_INFO
	.align		4
.L_177:
        /*0048*/ 	.byte	0x04, 0x17
        /*004a*/ 	.short	(.L_179 - .L_178)
.L_178:
        /*004c*/ 	.word	0x00000000
        /*0050*/ 	.short	0x0005
        /*0052*/ 	.short	0x0020
        /*0054*/ 	.byte	0x00, 0xf0, 0x11, 0x00


	//----- nvinfo : EIATTR_KPARAM_INFO
	.align		4
.L_179:
        /*0058*/ 	.byte	0x04, 0x17
        /*005a*/ 	.short	(.L_181 - .L_180)
.L_180:
        /*005c*/ 	.word	0x00000000
        /*0060*/ 	.short	0x0004
        /*0062*/ 	.short	0x0018
        /*0064*/ 	.byte	0x00, 0xf5, 0x21, 0x00


	//----- nvinfo : EIATTR_KPARAM_INFO
	.align		4
.L_181:
        /*0068*/ 	.byte	0x04, 0x17
        /*006a*/ 	.short	(.L_183 - .L_182)
.L_182:
        /*006c*/ 	.word	0x00000000
        /*0070*/ 	.short	0x0003
        /*0072*/ 	.short	0x0014
        /*0074*/ 	.byte	0x00, 0xf0, 0x11, 0x00


	//----- nvinfo : EIATTR_KPARAM_INFO
	.align		4
.L_183:
        /*0078*/ 	.byte	0x04, 0x17
        /*007a*/ 	.short	(.L_185 - .L_184)
.L_184:
        /*007c*/ 	.word	0x00000000
        /*0080*/ 	.short	0x0002
        /*0082*/ 	.short	0x0010
        /*0084*/ 	.byte	0x00, 0xf0, 0x11, 0x00


	//----- nvinfo : EIATTR_KPARAM_INFO
	.align		4
.L_185:
        /*0088*/ 	.byte	0x04, 0x17
        /*008a*/ 	.short	(.L_187 - .L_186)
.L_186:
        /*008c*/ 	.word	0x00000000
        /*0090*/ 	.short	0x0001
        /*0092*/ 	.short	0x0008
        /*0094*/ 	.byte	0x00, 0xf5, 0x21, 0x00


	//----- nvinfo : EIATTR_KPARAM_INFO
	.align		4
.L_187:
        /*0098*/ 	.byte	0x04, 0x17
        /*009a*/ 	.short	(.L_189 - .L_188)
.L_188:
        /*009c*/ 	.word	0x00000000
        /*00a0*/ 	.short	0x0000
        /*00a2*/ 	.short	0x0000
        /*00a4*/ 	.byte	0x00, 0xf5, 0x21, 0x00


	//----- nvinfo : EIATTR_SPARSE_MMA_MASK
	.align		4
.L_189:
        /*00a8*/ 	.byte	0x03, 0x50
        /*00aa*/ 	.short	0x0000


	//----- nvinfo : EIATTR_MAXREG_COUNT
	.align		4
        /*00ac*/ 	.byte	0x03, 0x1b
        /*00ae*/ 	.short	0x00ff


	//----- nvinfo : EIATTR_NUM_BARRIERS
	.align		4
        /*00b0*/ 	.byte	0x02, 0x4c
        /*00b2*/ 	.byte	0x01
	.zero		1


	//----- nvinfo : EIATTR_MERCURY_ISA_VERSION
	.align		4
        /*00b4*/ 	.byte	0x03, 0x5f
        /*00b6*/ 	.short	0x0101


	//----- nvinfo : EIATTR_VRC_CTA_INIT_COUNT
	.align		4
        /*00b8*/ 	.byte	0x02, 0x4a
	.zero		1
	.zero		1


	//----- nvinfo : EIATTR_EXIT_INSTR_OFFSETS
	.align		4
        /*00bc*/ 	.byte	0x04, 0x1c
        /*00be*/ 	.short	(.L_191 - .L_190)


	//   ....[0]....
.L_190:
        /*00c0*/ 	.word	0x00000030


	//   ....[1]....
        /*00c4*/ 	.word	0x00000070


	//   ....[2]....
        /*00c8*/ 	.word	0x00000260


	//   ....[3]....
        /*00cc*/ 	.word	0x000002d0


	//   ....[4]....
        /*00d0*/ 	.word	0x00000850


	//----- nvinfo : EIATTR_CRS_STACK_SIZE
	.align		4
.L_191:
        /*00d4*/ 	.byte	0x04, 0x1e
        /*00d6*/ 	.short	(.L_193 - .L_192)
.L_192:
        /*00d8*/ 	.word	0x00000000


	//----- nvinfo : EIATTR_CBANK_PARAM_SIZE
	.align		4
.L_193:
        /*00dc*/ 	.byte	0x03, 0x19
        /*00de*/ 	.short	0x0048


	//----- nvinfo : EIATTR_PARAM_CBANK
	.align		4
        /*00e0*/ 	.byte	0x04, 0x0a
        /*00e2*/ 	.short	(.L_195 - .L_194)
	.align		4
.L_194:
        /*00e4*/ 	.word	index@(.nv.constant0.minmax_batch_f32)
        /*00e8*/ 	.short	0x0380
        /*00ea*/ 	.short	0x0048


	//----- nvinfo : EIATTR_SW_WAR
	.align		4
.L_195:
        /*00ec*/ 	.byte	0x04, 0x36
        /*00ee*/ 	.short	(.L_197 - .L_196)
.L_196:
        /*00f0*/ 	.word	0x00000008
.L_197:


//--------------------- .nv.callgraph             --------------------------
	.section	.nv.callgraph,"",@"SHT_CUDA_CALLGRAPH"
	.align	4
	.sectionentsize	8
	.align		4
        /*0000*/ 	.word	0x00000000
	.align		4
        /*0004*/ 	.word	0xffffffff
	.align		4
        /*0008*/ 	.word	0x00000000
	.align		4
        /*000c*/ 	.word	0xfffffffe
	.align		4
        /*0010*/ 	.word	0x00000000
	.align		4
        /*0014*/ 	.word	0xfffffffd
	.align		4
        /*0018*/ 	.word	0x00000000
	.align		4
        /*001c*/ 	.word	0xfffffffc


//--------------------- .text.forward_fill_two_streams_f32 --------------------------
	.section	.text.forward_fill_two_streams_f32,"ax",@progbits
	.align	128
        .global         forward_fill_two_streams_f32
        .type           forward_fill_two_streams_f32,@function
        .size           forward_fill_two_streams_f32,(.L_x_45 - forward_fill_two_streams_f32)
        .other          forward_fill_two_streams_f32,@"STO_CUDA_ENTRY STV_DEFAULT"
forward_fill_two_streams_f32:
.text.forward_fill_two_streams_f32:
[----:B------:R-:W-:Y:S08]  /*0000*/  LDC R1, c[0x0][0x37c] ;  /* 0x0000df00ff017b82 */ /* 0x000ff00000000800 */
[----:B------:R-:W0:Y:S08]  /*0010*/  S2UR UR6, SR_CTAID.X ;  /* 0x00000000000679c3 */ /* 0x000e300000002500 */
[----:B------:R-:W0:Y:S02]  /*0020*/  LDC R0, c[0x0][0x394] ;  /* 0x0000e500ff007b82 */ /* 0x000e240000000800 */
[----:B0-----:R-:W-:-:S13]  /*0030*/  ISETP.LE.AND P0, PT, R0, UR6, PT ;  /* 0x0000000600007c0c */ /* 0x001fda000bf03270 */
[----:B------:R-:W-:Y:S05]  /*0040*/  @P0 EXIT ;  /* 0x000000000000094d */ /* 0x000fea0003800000 */
[----:B------:R-:W0:Y:S02]  /*0050*/  LDC R6, c[0x0][0x390] ;  /* 0x0000e400ff067b82 */ /* 0x000e240000000800 */
[----:B0-----:R-:W-:-:S13]  /*0060*/  ISETP.GE.AND P0, PT, R6, 0x1, PT ;  /* 0x000000010600780c */ /* 0x001fda0003f06270 */
[----:B------:R-:W-:Y:S05]  /*0070*/  @!P0 EXIT ;  /* 0x000000000000894d */ /* 0x000fea0003800000 */
[----:B------:R-:W0:Y:S01]  /*0080*/  S2R R8, SR_TID.X ;  /* 0x0000000000087919 */ /* 0x000e220000002100 */
[----:B------:R-:W1:Y:S01]  /*0090*/  S2UR UR5, SR_CgaCtaId ;  /* 0x00000000000579c3 */ /* 0x000e620000008800 */
[----:B------:R-:W-:Y:S01]  /*00a0*/  UMOV UR4, 0x400 ;  /* 0x0000040000047882 */ /* 0x000fe20000000000 */
[----:B------:R-:W-:Y:S01]  /*00b0*/  VIADD R6, R6, 0xffffffff ;  /* 0xffffffff06067836 */ /* 0x000fe20000000000 */
[----:B------:R-:W2:Y:S01]  /*00c0*/  LDCU.64 UR8, c[0x0][0x358] ;  /* 0x00006b00ff0877ac */ /* 0x000ea20008000a00 */
[----:B------:R-:W-:Y:S02]  /*00d0*/  IMAD.MOV.U32 R18, RZ, RZ, 0x7fffffff ;  /* 0x7fffffffff127424 */ /* 0x000fe400078e00ff */
[----:B------:R-:W-:Y:S02]  /*00e0*/  IMAD.MOV.U32 R9, RZ, RZ, RZ ;  /* 0x000000ffff097224 */ /* 0x000fe400078e00ff */
[----:B------:R-:W3:Y:S01]  /*00f0*/  LDC R7, c[0x0][0x360] ;  /* 0x0000d800ff077b82 */ /* 0x000ee20000000800 */
[----:B------:R-:W-:-:S07]  /*0100*/  IMAD.MOV.U32 R19, RZ, RZ, 0x7fffffff ;  /* 0x7fffffffff137424 */ /* 0x000fce00078e00ff */
[----:B------:R-:W4:Y:S01]  /*0110*/  LDC R0, c[0x0][0x390] ;  /* 0x0000e400ff007b82 */ /* 0x000f220000000800 */
[----:B-1----:R-:W-:Y:S02]  /*0120*/  ULEA UR7, UR5, UR4, 0x18 ;  /* 0x0000000405077291 */ /* 0x002fe4000f8ec0ff */
[----:B------:R-:W-:-:S04]  /*0130*/  UIADD3 UR4, UPT, UPT, UR4, 0x80, URZ ;  /* 0x0000008004047890 */ /* 0x000fc8000fffe0ff */
[----:B------:R-:W-:Y:S01]  /*0140*/  IMAD.U32 R11, RZ, RZ, UR7 ;  /* 0x00000007ff0b7e24 */ /* 0x000fe2000f8e00ff */
[----:B0-----:R-:W-:Y:S01]  /*0150*/  SHF.R.U32.HI R10, RZ, 0x3, R8 ;  /* 0x00000003ff0a7819 */ /* 0x001fe20000011608 */
[C---:B------:R-:W-:Y:S01]  /*0160*/  IMAD.SHL.U32 R12, R8.reuse, 0x4, RZ ;  /* 0x00000004080c7824 */ /* 0x040fe200078e00ff */
[----:B------:R-:W-:Y:S01]  /*0170*/  ISETP.NE.AND P0, PT, R8, RZ, PT ;  /* 0x000000ff0800720c */ /* 0x000fe20003f05270 */
[----:B---3--:R-:W-:Y:S01]  /*0180*/  VIADD R14, R7, 0x1f ;  /* 0x0000001f070e7836 */ /* 0x008fe20000000000 */
[----:B------:R-:W-:Y:S01]  /*0190*/  LOP3.LUT R10, R10, 0x7c, RZ, 0xc0, !PT ;  /* 0x0000007c0a0a7812 */ /* 0x000fe200078ec0ff */
[----:B------:R-:W-:Y:S01]  /*01a0*/  ULEA UR4, UR5, UR4, 0x18 ;  /* 0x0000000405047291 */ /* 0x000fe2000f8ec0ff */
[----:B------:R-:W-:Y:S02]  /*01b0*/  LOP3.LUT R12, R12, 0x7c, RZ, 0xc0, !PT ;  /* 0x0000007c0c0c7812 */ /* 0x000fe400078ec0ff */
[----:B------:R-:W-:Y:S01]  /*01c0*/  P2R R2, PR, RZ, 0x1 ;  /* 0x00000001ff027803 */ /* 0x000fe20000000000 */
[----:B------:R-:W-:Y:S01]  /*01d0*/  IMAD.IADD R15, R10, 0x1, R11 ;  /* 0x000000010a0f7824 */ /* 0x000fe200078e020b */
[----:B------:R-:W-:Y:S01]  /*01e0*/  LOP3.LUT R13, R8, 0x1f, RZ, 0xc0, !PT ;  /* 0x0000001f080d7812 */ /* 0x000fe200078ec0ff */
[----:B------:R-:W-:Y:S01]  /*01f0*/  IMAD.IADD R16, R11, 0x1, R12 ;  /* 0x000000010b107824 */ /* 0x000fe200078e020c */
[----:B--2-4-:R-:W-:-:S07]  /*0200*/  SHF.R.U32.HI R14, RZ, 0x5, R14 ;  /* 0x00000005ff0e7819 */ /* 0x014fce000001160e */
.L_x_2:
[----:B0-----:R-:W0:Y:S01]  /*0210*/  LDC.64 R4, c[0x0][0x380] ;  /* 0x0000e000ff047b82 */ /* 0x001e220000000a00 */
[----:B------:R-:W-:Y:S02]  /*0220*/  IMAD.IADD R21, R8, 0x1, R9 ;  /* 0x0000000108157824 */ /* 0x000fe400078e0209 */
[----:B------:R-:W-:Y:S02]  /*0230*/  IMAD.MOV.U32 R17, RZ, RZ, 0x7fffffff ;  /* 0x7fffffffff117424 */ /* 0x000fe400078e00ff */
[----:B------:R-:W-:Y:S01]  /*0240*/  IMAD.MOV.U32 R20, RZ, RZ, 0x7fffffff ;  /* 0x7fffffffff147424 */ /* 0x000fe200078e00ff */
[----:B------:R-:W-:Y:S02]  /*0250*/  ISETP.GE.AND P5, PT, R21, R0, PT ;  /* 0x000000001500720c */ /* 0x000fe40003fa6270 */
[----:B-1----:R-:W1:Y:S11]  /*0260*/  LDC.64 R2, c[0x0][0x388] ;  /* 0x0000e200ff027b82 */ /* 0x002e760000000a00 */
[----:B------:R-:W-:-:S04]  /*0270*/  @!P5 IMAD R21, R0, UR6, R21 ;  /* 0x000000060015dc24 */ /* 0x000fc8000f8e0215 */
[----:B0-----:R-:W-:-:S05]  /*0280*/  @!P5 IMAD.WIDE R4, R21, 0x4, R4 ;  /* 0x000000041504d825 */ /* 0x001fca00078e0204 */
[----:B--2---:R-:W2:Y:S01]  /*0290*/  @!P5 LDG.E.CONSTANT R17, desc[UR8][R4.64] ;  /* 0x000000080411d981 */ /* 0x004ea2000c1e9900 */
[----:B-1----:R-:W-:-:S05]  /*02a0*/  @!P5 IMAD.WIDE R2, R21, 0x4, R2 ;  /* 0x000000041502d825 */ /* 0x002fca00078e0202 */
[----:B------:R-:W3:Y:S01]  /*02b0*/  @!P5 LDG.E.CONSTANT R20, desc[UR8][R2.64] ;  /* 0x000000080214d981 */ /* 0x000ee2000c1e9900 */
[C---:B------:R-:W-:Y:S02]  /*02c0*/  ISETP.NE.AND P4, PT, R13.reuse, RZ, PT ;  /* 0x000000ff0d00720c */ /* 0x040fe40003f85270 */
[C---:B------:R-:W-:Y:S02]  /*02d0*/  ISETP.GE.U32.AND P3, PT, R13.reuse, 0x2, PT ;  /* 0x000000020d00780c */ /* 0x040fe40003f66070 */
[----:B------:R-:W-:Y:S02]  /*02e0*/  ISETP.GE.U32.AND P2, PT, R13, 0x4, PT ;  /* 0x000000040d00780c */ /* 0x000fe40003f46070 */
[----:B------:R-:W-:Y:S01]  /*02f0*/  ISETP.GT.U32.AND P6, PT, R8, 0x1f, PT ;  /* 0x0000001f0800780c */ /* 0x000fe20003fc4070 */
[----:B--2---:R-:W0:Y:S04]  /*0300*/  SHFL.UP PT, R22, R17, 0x1, RZ ;  /* 0x0420000011167989 */ /* 0x004e2800000e00ff */
[----:B---3--:R-:W1:Y:S01]  /*0310*/  SHFL.UP PT, R21, R20, 0x1, RZ ;  /* 0x0420000014157989 */ /* 0x008e6200000e00ff */
[----:B------:R-:W-:-:S02]  /*0320*/  FSETP.NE.AND P0, PT, |R17|, +INF , PT ;  /* 0x7f8000001100780b */ /* 0x000fc40003f05200 */
[----:B------:R-:W-:Y:S02]  /*0330*/  FSETP.NE.AND P1, PT, |R20|, +INF , PT ;  /* 0x7f8000001400780b */ /* 0x000fe40003f25200 */
[----:B0-----:R-:W-:-:S05]  /*0340*/  @P4 FSEL R17, R22, R17, !P0 ;  /* 0x0000001116114208 */ /* 0x001fca0004000000 */
[----:B------:R-:W0:Y:S01]  /*0350*/  SHFL.UP PT, R22, R17, 0x2, RZ ;  /* 0x0440000011167989 */ /* 0x000e2200000e00ff */
[----:B-1----:R-:W-:-:S05]  /*0360*/  @P4 FSEL R20, R21, R20, !P1 ;  /* 0x0000001415144208 */ /* 0x002fca0004800000 */
[----:B------:R-:W1:Y:S01]  /*0370*/  SHFL.UP PT, R21, R20, 0x2, RZ ;  /* 0x0440000014157989 */ /* 0x000e6200000e00ff */
[----:B------:R-:W-:Y:S02]  /*0380*/  FSETP.NE.AND P0, PT, |R17|, +INF , PT ;  /* 0x7f8000001100780b */ /* 0x000fe40003f05200 */
        /* <DEDUP_REMOVED lines=11> */
[----:B------:R-:W-:Y:S02]  /*0440*/  ISETP.GE.U32.AND P1, PT, R13, 0x8, PT ;  /* 0x000000080d00780c */ /* 0x000fe40003f26070 */
[----:B------:R-:W-:-:S11]  /*0450*/  FSETP.NE.AND P0, PT, |R17|, +INF , PT ;  /* 0x7f8000001100780b */ /* 0x000fd60003f05200 */
[----:B0-----:R-:W-:Y:S02]  /*0460*/  @P1 FSEL R17, R2, R17, !P0 ;  /* 0x0000001102111208 */ /* 0x001fe40004000000 */
[----:B------:R-:W-:-:S03]  /*0470*/  FSETP.NE.AND P0, PT, |R20|, +INF , PT ;  /* 0x7f8000001400780b */ /* 0x000fc60003f05200 */
[----:B------:R-:W0:Y:S01]  /*0480*/  SHFL.UP PT, R2, R17, 0x10, RZ ;  /* 0x0600000011027989 */ /* 0x000e2200000e00ff */
[----:B-1----:R-:W-:-:S05]  /*0490*/  @P1 FSEL R20, R3, R20, !P0 ;  /* 0x0000001403141208 */ /* 0x002fca0004000000 */
[----:B------:R-:W1:Y:S01]  /*04a0*/  SHFL.UP PT, R3, R20, 0x10, RZ ;  /* 0x0600000014037989 */ /* 0x000e6200000e00ff */
[----:B------:R-:W-:-:S04]  /*04b0*/  FSETP.NE.AND P0, PT, |R17|, +INF , PT ;  /* 0x7f8000001100780b */ /* 0x000fc80003f05200 */
[----:B0-----:R-:W-:Y:S02]  /*04c0*/  FSEL R2, R2, R17, !P0 ;  /* 0x0000001102027208 */ /* 0x001fe40004000000 */
[----:B------:R-:W-:-:S04]  /*04d0*/  FSETP.NE.AND P0, PT, |R20|, +INF , PT ;  /* 0x7f8000001400780b */ /* 0x000fc80003f05200 */
[----:B-1----:R-:W-:Y:S02]  /*04e0*/  FSEL R3, R3, R20, !P0 ;  /* 0x0000001403037208 */ /* 0x002fe40004000000 */
[----:B------:R-:W-:-:S13]  /*04f0*/  ISETP.NE.AND P0, PT, R13, 0x1f, PT ;  /* 0x0000001f0d00780c */ /* 0x000fda0003f05270 */
[----:B------:R0:W-:Y:S04]  /*0500*/  @!P0 STS [R15], R2 ;  /* 0x000000020f008388 */ /* 0x0001e80000000800 */
[----:B------:R0:W-:Y:S01]  /*0510*/  @!P0 STS [R10+UR4], R3 ;  /* 0x000000030a008988 */ /* 0x0001e20008000804 */
[----:B------:R-:W-:Y:S01]  /*0520*/  BAR.SYNC.DEFER_BLOCKING 0x0 ;  /* 0x0000000000007b1d */ /* 0x000fe20000010000 */
[----:B------:R-:W-:-:S04]  /*0530*/  ISETP.GE.U32.AND P0, PT, R13, 0x10, PT ;  /* 0x000000100d00780c */ /* 0x000fc80003f06070 */
[----:B------:R-:W-:Y:S02]  /*0540*/  FSEL R17, R17, R2, !P0 ;  /* 0x0000000211117208 */ /* 0x000fe40004000000 */
[----:B------:R-:W-:Y:S01]  /*0550*/  FSEL R20, R20, R3, !P0 ;  /* 0x0000000314147208 */ /* 0x000fe20004000000 */
[----:B------:R-:W-:Y:S06]  /*0560*/  @P6 BRA `(.L_x_0) ;  /* 0x0000000000a86947 */ /* 0x000fec0003800000 */
[----:B------:R-:W-:Y:S01]  /*0570*/  ISETP.GE.U32.AND P6, PT, R8, R14, PT ;  /* 0x0000000e0800720c */ /* 0x000fe20003fc6070 */
[----:B------:R-:W-:Y:S01]  /*0580*/  IMAD.MOV.U32 R5, RZ, RZ, 0x7fffffff ;  /* 0x7fffffffff057424 */ /* 0x000fe200078e00ff */
[----:B------:R-:W-:Y:S01]  /*0590*/  UMOV UR5, 0xffffffff ;  /* 0xffffffff00057882 */ /* 0x000fe20000000000 */
[----:B0-----:R-:W-:-:S10]  /*05a0*/  IMAD.MOV.U32 R3, RZ, RZ, 0x7fffffff ;  /* 0x7fffffffff037424 */ /* 0x001fd400078e00ff */
[----:B------:R0:W1:Y:S04]  /*05b0*/  @!P6 LDS R5, [R16] ;  /* 0x000000001005e984 */ /* 0x0000680000000800 */
[----:B------:R0:W2:Y:S01]  /*05c0*/  @!P6 LDS R3, [R12+UR4] ;  /* 0x000000040c03e984 */ /* 0x0000a20008000800 */
[----:B------:R-:W-:-:S04]  /*05d0*/  ISETP.GE.U32.AND P6, PT, R13, R14, PT ;  /* 0x0000000e0d00720c */ /* 0x000fc80003fc6070 */
[----:B------:R-:W-:Y:S01]  /*05e0*/  P2R R2, PR, RZ, 0x40 ;  /* 0x00000040ff027803 */ /* 0x000fe20000000000 */
[----:B------:R-:W-:Y:S08]  /*05f0*/  BRA.DIV UR5, `(.L_x_1) ;  /* 0x0000000605187947 */ /* 0x000ff0000b800000 */
[----:B-1----:R-:W1:Y:S01]  /*0600*/  SHFL.UP PT, R2, R5, 0x1, RZ ;  /* 0x0420000005027989 */ /* 0x002e6200000e00ff */
[----:B------:R-:W-:-:S03]  /*0610*/  FSETP.NE.AND P6, PT, |R5|, +INF , PT ;  /* 0x7f8000000500780b */ /* 0x000fc60003fc5200 */
[----:B--2---:R-:W2:Y:S01]  /*0620*/  SHFL.UP PT, R4, R3, 0x1, RZ ;  /* 0x0420000003047989 */ /* 0x004ea200000e00ff */
[----:B-1----:R-:W-:Y:S02]  /*0630*/  @P4 FSEL R5, R2, R5, !P6 ;  /* 0x0000000502054208 */ /* 0x002fe40007000000 */
[----:B------:R-:W-:-:S03]  /*0640*/  FSETP.NE.AND P6, PT, |R3|, +INF , PT ;  /* 0x7f8000000300780b */ /* 0x000fc60003fc5200 */
[----:B------:R-:W1:Y:S01]  /*0650*/  SHFL.UP PT, R2, R5, 0x2, RZ ;  /* 0x0440000005027989 */ /* 0x000e6200000e00ff */
[----:B--2---:R-:W-:Y:S02]  /*0660*/  @P4 FSEL R3, R4, R3, !P6 ;  /* 0x0000000304034208 */ /* 0x004fe40007000000 */
[----:B------:R-:W-:-:S03]  /*0670*/  FSETP.NE.AND P4, PT, |R5|, +INF , PT ;  /* 0x7f8000000500780b */ /* 0x000fc60003f85200 */
[----:B------:R-:W2:Y:S01]  /*0680*/  SHFL.UP PT, R4, R3, 0x2, RZ ;  /* 0x0440000003047989 */ /* 0x000ea200000e00ff */
        /* <DEDUP_REMOVED lines=17> */
[----:B------:R2:W3:Y:S02]  /*07a0*/  SHFL.UP PT, R4, R3, 0x10, RZ ;  /* 0x0600000003047989 */ /* 0x0004e400000e00ff */
[----:B-12---:R-:W-:-:S08]  /*07b0*/  @P0 FSEL R5, R2, R5, !P1 ;  /* 0x0000000502050208 */ /* 0x006fd00004800000 */
.L_x_13:
[----:B------:R-:W-:Y:S02]  /*07c0*/  ISETP.GE.U32.AND P2, PT, R13, R14, PT ;  /* 0x0000000e0d00720c */ /* 0x000fe40003f46070 */
[----:B------:R-:W-:-:S04]  /*07d0*/  FSETP.NE.AND P1, PT, |R3|, +INF , PT ;  /* 0x7f8000000300780b */ /* 0x000fc80003f25200 */
[----:B---3--:R-:W-:-:S07]  /*07e0*/  @P0 FSEL R3, R4, R3, !P1 ;  /* 0x0000000304030208 */ /* 0x008fce0004800000 */
[----:B------:R1:W-:Y:S04]  /*07f0*/  @!P2 STS [R16], R5 ;  /* 0x000000051000a388 */ /* 0x0003e80000000800 */
[----:B------:R1:W-:Y:S02]  /*0800*/  @!P2 STS [R12+UR4], R3 ;  /* 0x000000030c00a988 */ /* 0x0003e40008000804 */
.L_x_0:
[----:B------:R-:W-:Y:S05]  /*0810*/  WARPSYNC.ALL ;  /* 0x0000000000007948 */ /* 0x000fea0003800000 */
[C---:B------:R-:W-:Y:S01]  /*0820*/  ISETP.GE.U32.AND P1, PT, R8.reuse, 0x20, PT ;  /* 0x000000200800780c */ /* 0x040fe20003f26070 */
[----:B01----:R-:W-:Y:S02]  /*0830*/  VIADD R3, R7, 0xffffffff ;  /* 0xffffffff07037836 */ /* 0x003fe40000000000 */
[--C-:B------:R-:W-:Y:S01]  /*0840*/  IMAD.IADD R23, R8, 0x1, R9.reuse ;  /* 0x0000000108177824 */ /* 0x100fe200078e0209 */
[----:B------:R-:W-:Y:S01]  /*0850*/  BAR.SYNC.DEFER_BLOCKING 0x0 ;  /* 0x0000000000007b1d */ /* 0x000fe20000010000 */
[----:B------:R-:W-:Y:S01]  /*0860*/  FSETP.NE.OR P0, PT, |R17|, +INF , !P1 ;  /* 0x7f8000001100780b */ /* 0x000fe20004f05600 */
[----:B------:R-:W-:Y:S01]  /*0870*/  IMAD.IADD R9, R7, 0x1, R9 ;  /* 0x0000000107097824 */ /* 0x000fe200078e0209 */
[----:B------:R-:W-:-:S02]  /*0880*/  FSETP.NE.OR P2, PT, |R20|, +INF , !P1 ;  /* 0x7f8000001400780b */ /* 0x000fc40004f45600 */
[----:B------:R-:W-:-:S03]  /*0890*/  ISETP.NE.AND P3, PT, R8, RZ, PT ;  /* 0x000000ff0800720c */ /* 0x000fc60003f65270 */
[----:B------:R-:W0:Y:S06]  /*08a0*/  @!P5 LDC.64 R4, c[0x0][0x398] ;  /* 0x0000e600ff04db82 */ /* 0x000e2c0000000a00 */
[----:B------:R-:W1:Y:S01]  /*08b0*/  @!P0 LDS R17, [R15+-0x4] ;  /* 0xfffffc000f118984 */ /* 0x000e620000000800 */
[----:B------:R-:W-:Y:S01]  /*08c0*/  ISETP.NE.AND P0, PT, R23, R6, PT ;  /* 0x000000061700720c */ /* 0x000fe20003f05270 */
[----:B------:R-:W-:Y:S02]  /*08d0*/  @!P5 IMAD R23, R0, UR6, R23 ;  /* 0x000000060017dc24 */ /* 0x000fe4000f8e0217 */
[----:B------:R-:W2:Y:S01]  /*08e0*/  @!P2 LDS R20, [R10+UR4+-0x4] ;  /* 0xfffffc040a14a984 */ /* 0x000ea20008000800 */
[----:B------:R-:W-:Y:S01]  /*08f0*/  ISETP.NE.AND P0, PT, R8, R3, P0 ;  /* 0x000000030800720c */ /* 0x000fe20000705270 */
[C---:B0-----:R-:W-:Y:S01]  /*0900*/  @!P5 IMAD.WIDE R4, R23.reuse, 0x4, R4 ;  /* 0x000000041704d825 */ /* 0x041fe200078e0204 */
[----:B------:R-:W0:Y:S11]  /*0910*/  @!P5 LDC.64 R2, c[0x0][0x3a0] ;  /* 0x0000e800ff02db82 */ /* 0x000e360000000a00 */
[----:B------:R-:W3:Y:S01]  /*0920*/  @!P0 S2R R21, SR_CgaCtaId ;  /* 0x0000000000158919 */ /* 0x000ee20000008800 */
[----:B------:R-:W-:Y:S01]  /*0930*/  @!P0 MOV R22, 0x400 ;  /* 0x0000040000168802 */ /* 0x000fe20000000f00 */
[----:B0-----:R-:W-:Y:S01]  /*0940*/  @!P5 IMAD.WIDE R2, R23, 0x4, R2 ;  /* 0x000000041702d825 */ /* 0x001fe200078e0202 */
[----:B-1----:R-:W-:-:S02]  /*0950*/  FSETP.NE.AND P1, PT, |R17|, +INF , PT ;  /* 0x7f8000001100780b */ /* 0x002fc40003f25200 */
[----:B--2---:R-:W-:Y:S02]  /*0960*/  FSETP.NE.AND P2, PT, |R20|, +INF , PT ;  /* 0x7f8000001400780b */ /* 0x004fe40003f45200 */
[----:B------:R-:W-:Y:S02]  /*0970*/  FSEL R17, R19, R17, !P1 ;  /* 0x0000001113117208 */ /* 0x000fe40004800000 */
[----:B------:R-:W-:Y:S02]  /*0980*/  FSEL R20, R18, R20, !P2 ;  /* 0x0000001412147208 */ /* 0x000fe40005000000 */
[----:B---3--:R-:W-:Y:S01]  /*0990*/  @!P0 LEA R11, R21, R22, 0x18 ;  /* 0x00000016150b8211 */ /* 0x008fe200078ec0ff */
[----:B------:R0:W-:Y:S04]  /*09a0*/  @!P5 STG.E desc[UR8][R4.64], R17 ;  /* 0x000000110400d986 */ /* 0x0001e8000c101908 */
[----:B------:R0:W-:Y:S01]  /*09b0*/  @!P5 STG.E desc[UR8][R2.64], R20 ;  /* 0x000000140200d986 */ /* 0x0001e2000c101908 */
[----:B------:R-:W-:Y:S06]  /*09c0*/  BAR.SYNC.DEFER_BLOCKING 0x0 ;  /* 0x0000000000007b1d */ /* 0x000fec0000010000 */
[----:B------:R0:W-:Y:S04]  /*09d0*/  @!P0 STS [R11], R17 ;  /* 0x000000110b008388 */ /* 0x0001e80000000800 */
[----:B------:R0:W-:Y:S01]  /*09e0*/  @!P0 STS [R11+0x80], R20 ;  /* 0x000080140b008388 */ /* 0x0001e20000000800 */
[----:B------:R-:W-:Y:S01]  /*09f0*/  BAR.SYNC.DEFER_BLOCKING 0x0 ;  /* 0x0000000000007b1d */ /* 0x000fe20000010000 */
[----:B------:R-:W-:-:S05]  /*0a00*/  ISETP.GE.AND P0, PT, R9, R0, PT ;  /* 0x000000000900720c */ /* 0x000fca0003f06270 */
[----:B------:R0:W1:Y:S04]  /*0a10*/  @!P3 LDS R19, [R11] ;  /* 0x000000000b13b984 */ /* 0x0000680000000800 */
[----:B------:R0:W2:Y:S01]  /*0a20*/  @!P3 LDS R18, [R11+0x80] ;  /* 0x000080000b12b984 */ /* 0x0000a20000000800 */
[----:B------:R-:W-:Y:S06]  /*0a30*/  BAR.SYNC.DEFER_BLOCKING 0x0 ;  /* 0x0000000000007b1d */ /* 0x000fec0000010000 */
[----:B------:R-:W-:Y:S05]  /*0a40*/  @!P0 BRA `(.L_x_2) ;  /* 0xfffffff400f08947 */ /* 0x000fea000383ffff */
[----:B------:R-:W-:Y:S05]  /*0a50*/  EXIT ;  /* 0x000000000000794d */ /* 0x000fea0003800000 */
.L_x_1:
[----:B-1----:R-:W-:Y:S02]  /*0a60*/  IMAD.MOV.U32 R22, RZ, RZ, R5 ;  /* 0x000000ffff167224 */ /* 0x002fe400078e0005 */
[----:B------:R-:W-:Y:S02]  /*0a70*/  IMAD.MOV.U32 R23, RZ, RZ, 0x1 ;  /* 0x00000001ff177424 */ /* 0x000fe400078e00ff */
[----:B------:R-:W-:Y:S02]  /*0a80*/  IMAD.MOV.U32 R24, RZ, RZ, RZ ;  /* 0x000000ffff187224 */ /* 0x000fe400078e00ff */
[----:B------:R-:W-:-:S07]  /*0a90*/  IMAD.MOV.U32 R21, RZ, RZ, -0x1 ;  /* 0xffffffffff157424 */ /* 0x000fce00078e00ff */
[----:B0-2---:R-:W-:Y:S05]  /*0aa0*/  WARPSYNC.COLLECTIVE R21, `(.L_x_3) ;  /* 0x0000000015087348 */ /* 0x005fea0003c00000 */
[----:B------:R1:W3:Y:S02]  /*0ab0*/  SHFL.UP P6, R4, R22, R23, R24 ;  /* 0x0400001716047389 */ /* 0x0002e400000c0018 */
[----:B0123--:R-:W-:Y:S05]  /*0ac0*/  ENDCOLLECTIVE ;  /* 0x000000000000791b */ /* 0x00ffea0003800000 */
.L_x_3:
[----:B------:R-:W-:Y:S02]  /*0ad0*/  IMAD.MOV.U32 R23, RZ, RZ, 0x2 ;  /* 0x00000002ff177424 */ /* 0x000fe400078e00ff */
[----:B------:R-:W-:Y:S01]  /*0ae0*/  IMAD.MOV.U32 R2, RZ, RZ, R4 ;  /* 0x000000ffff027224 */ /* 0x000fe200078e0004 */
[----:B------:R-:W-:-:S04]  /*0af0*/  FSETP.NE.AND P6, PT, |R5|, +INF , PT ;  /* 0x7f8000000500780b */ /* 0x000fc80003fc5200 */
[----:B------:R-:W-:-:S05]  /*0b00*/  @P4 FSEL R5, R2, R5, !P6 ;  /* 0x0000000502054208 */ /* 0x000fca0007000000 */
[----:B------:R-:W-:-:S07]  /*0b10*/  IMAD.MOV.U32 R22, RZ, RZ, R5 ;  /* 0x000000ffff167224 */ /* 0x000fce00078e0005 */
[----:B------:R-:W-:Y:S05]  /*0b20*/  WARPSYNC.COLLECTIVE R21, `(.L_x_4) ;  /* 0x0000000015087348 */ /* 0x000fea0003c00000 */
[----:B------:R0:W1:Y:S02]  /*0b30*/  SHFL.UP P6, R4, R22, R23, R24 ;  /* 0x0400001716047389 */ /* 0x00006400000c0018 */
[----:B01----:R-:W-:Y:S05]  /*0b40*/  ENDCOLLECTIVE ;  /* 0x000000000000791b */ /* 0x003fea0003800000 */
.L_x_4:
        /* <DEDUP_REMOVED lines=8> */
.L_x_5:
        /* <DEDUP_REMOVED lines=8> */
.L_x_6:
        /* <DEDUP_REMOVED lines=8> */
.L_x_7:
[----:B------:R-:W-:Y:S02]  /*0cd0*/  IMAD.MOV.U32 R22, RZ, RZ, R3 ;  /* 0x000000ffff167224 */ /* 0x000fe400078e0003 */
[----:B------:R-:W-:Y:S02]  /*0ce0*/  IMAD.MOV.U32 R23, RZ, RZ, 0x1 ;  /* 0x00000001ff177424 */ /* 0x000fe400078e00ff */
[----:B------:R-:W-:-:S07]  /*0cf0*/  IMAD.MOV.U32 R2, RZ, RZ, R4 ;  /* 0x000000ffff027224 */ /* 0x000fce00078e0004 */
[----:B------:R-:W-:Y:S05]  /*0d00*/  WARPSYNC.COLLECTIVE R21, `(.L_x_8) ;  /* 0x0000000015087348 */ /* 0x000fea0003c00000 */
[----:B------:R0:W1:Y:S02]  /*0d10*/  SHFL.UP P6, R4, R22, R23, R24 ;  /* 0x0400001716047389 */ /* 0x00006400000c0018 */
[----:B01----:R-:W-:Y:S05]  /*0d20*/  ENDCOLLECTIVE ;  /* 0x000000000000791b */ /* 0x003fea0003800000 */
.L_x_8:
[----:B------:R-:W-:Y:S01]  /*0d30*/  IMAD.MOV.U32 R23, RZ, RZ, 0x2 ;  /* 0x00000002ff177424 */ /* 0x000fe200078e00ff */
[----:B------:R-:W-:-:S04]  /*0d40*/  FSETP.NE.AND P6, PT, |R3|, +INF , PT ;  /* 0x7f8000000300780b */ /* 0x000fc80003fc5200 */
[----:B------:R-:W-:-:S04]  /*0d50*/  @P4 FSEL R3, R4, R3, !P6 ;  /* 0x0000000304034208 */ /* 0x000fc80007000000 */
[----:B------:R-:W-:Y:S01]  /*0d60*/  FSETP.NE.AND P4, PT, |R3|, +INF , PT ;  /* 0x7f8000000300780b */ /* 0x000fe20003f85200 */
[----:B------:R-:W-:-:S12]  /*0d70*/  IMAD.MOV.U32 R22, RZ, RZ, R3 ;  /* 0x000000ffff167224 */ /* 0x000fd800078e0003 */
[----:B------:R-:W-:Y:S05]  /*0d80*/  WARPSYNC.COLLECTIVE R21, `(.L_x_9) ;  /* 0x0000000015087348 */ /* 0x000fea0003c00000 */
[----:B------:R0:W1:Y:S02]  /*0d90*/  SHFL.UP P6, R4, R22, R23, R24 ;  /* 0x0400001716047389 */ /* 0x00006400000c0018 */
[----:B01----:R-:W-:Y:S05]  /*0da0*/  ENDCOLLECTIVE ;  /* 0x000000000000791b */ /* 0x003fea0003800000 */
.L_x_9:
[----:B------:R-:W-:Y:S01]  /*0db0*/  IMAD.MOV.U32 R23, RZ, RZ, 0x4 ;  /* 0x00000004ff177424 */ /* 0x000fe200078e00ff */
[----:B------:R-:W-:-:S04]  /*0dc0*/  @P3 FSEL R3, R4, R3, !P4 ;  /* 0x0000000304033208 */ /* 0x000fc80006000000 */
[----:B------:R-:W-:Y:S01]  /*0dd0*/  FSETP.NE.AND P3, PT, |R3|, +INF , PT ;  /* 0x7f8000000300780b */ /* 0x000fe20003f65200 */
[----:B------:R-:W-:-:S12]  /*0de0*/  IMAD.MOV.U32 R22, RZ, RZ, R3 ;  /* 0x000000ffff167224 */ /* 0x000fd800078e0003 */
[----:B------:R-:W-:Y:S05]  /*0df0*/  WARPSYNC.COLLECTIVE R21, `(.L_x_10) ;  /* 0x0000000015087348 */ /* 0x000fea0003c00000 */
[----:B------:R0:W1:Y:S02]  /*0e00*/  SHFL.UP P6, R4, R22, R23, R24 ;  /* 0x0400001716047389 */ /* 0x00006400000c0018 */
[----:B01----:R-:W-:Y:S05]  /*0e10*/  ENDCOLLECTIVE ;  /* 0x000000000000791b */ /* 0x003fea0003800000 */
.L_x_10:
[----:B------:R-:W-:Y:S01]  /*0e20*/  IMAD.MOV.U32 R23, RZ, RZ, 0x8 ;  /* 0x00000008ff177424 */ /* 0x000fe200078e00ff */
[----:B------:R-:W-:-:S04]  /*0e30*/  @P2 FSEL R3, R4, R3, !P3 ;  /* 0x0000000304032208 */ /* 0x000fc80005800000 */
[----:B------:R-:W-:Y:S01]  /*0e40*/  FSETP.NE.AND P2, PT, |R3|, +INF , PT ;  /* 0x7f8000000300780b */ /* 0x000fe20003f45200 */
[----:B------:R-:W-:-:S12]  /*0e50*/  IMAD.MOV.U32 R22, RZ, RZ, R3 ;  /* 0x000000ffff167224 */ /* 0x000fd800078e0003 */
[----:B------:R-:W-:Y:S05]  /*0e60*/  WARPSYNC.COLLECTIVE R21, `(.L_x_11) ;  /* 0x0000000015087348 */ /* 0x000fea0003c00000 */
[----:B------:R0:W1:Y:S02]  /*0e70*/  SHFL.UP P6, R4, R22, R23, R24 ;  /* 0x0400001716047389 */ /* 0x00006400000c0018 */
[----:B01----:R-:W-:Y:S05]  /*0e80*/  ENDCOLLECTIVE ;  /* 0x000000000000791b */ /* 0x003fea0003800000 */
.L_x_11:
[----:B------:R-:W-:Y:S01]  /*0e90*/  IMAD.MOV.U32 R23, RZ, RZ, 0x10 ;  /* 0x00000010ff177424 */ /* 0x000fe200078e00ff */
[----:B------:R-:W-:Y:S02]  /*0ea0*/  @P1 FSEL R3, R4, R3, !P2 ;  /* 0x0000000304031208 */ /* 0x000fe40005000000 */
[----:B------:R-:W-:-:S03]  /*0eb0*/  FSETP.NE.AND P1, PT, |R5|, +INF , PT ;  /* 0x7f8000000500780b */ /* 0x000fc60003f25200 */
[----:B------:R-:W-:Y:S01]  /*0ec0*/  IMAD.MOV.U32 R22, RZ, RZ, R3 ;  /* 0x000000ffff167224 */ /* 0x000fe200078e0003 */
[----:B------:R-:W-:-:S09]  /*0ed0*/  @P0 FSEL R5, R2, R5, !P1 ;  /* 0x0000000502050208 */ /* 0x000fd20004800000 */
[----:B------:R-:W-:Y:S05]  /*0ee0*/  WARPSYNC.COLLECTIVE R21, `(.L_x_12) ;  /* 0x0000000015087348 */ /* 0x000fea0003c00000 */
[----:B------:R0:W1:Y:S02]  /*0ef0*/  SHFL.UP P6, R4, R22, R23, R24 ;  /* 0x0400001716047389 */ /* 0x00006400000c0018 */
[----:B01----:R-:W-:Y:S05]  /*0f00*/  ENDCOLLECTIVE ;  /* 0x000000000000791b */ /* 0x003fea0003800000 */
.L_x_12:
[----:B------:R-:W-:Y:S05]  /*0f10*/  BRA `(.L_x_13) ;  /* 0xfffffff800287947 */ /* 0x000fea000383ffff */
.L_x_14:
[----:B------:R-:W-:-:S00]  /*0f20*/  BRA `(.L_x_14) ;  /* 0xfffffffc00fc7947 */ /* 0x000fc0000383ffff */
[----:B------:R-:W-:-:S00]  /*0f30*/  NOP ;  /* 0x0000000000007918 */ /* 0x000fc00000000000 */
        /* <DEDUP_REMOVED lines=12> */
.L_x_45:


//--------------------- .text.minmax_batch_rmq_f32 --------------------------
	.section	.text.minmax_batch_rmq_f32,"ax",@progbits
	.align	128
        .global         minmax_batch_rmq_f32
        .type           minmax_batch_rmq_f32,@function
        .size           minmax_batch_rmq_f32,(.L_x_46 - minmax_batch_rmq_f32)
        .other          minmax_batch_rmq_f32,@"STO_CUDA_ENTRY STV_DEFAULT"
minmax_batch_rmq_f32:
.text.minmax_batch_rmq_f32:
[----:B------:R-:W-:Y:S08]  /*0000*/  LDC R1, c[0x0][0x37c] ;  /* 0x0000df00ff017b82 */ /* 0x000ff00000000800 */
[----:B------:R-:W0:Y:S02]  /*0010*/  LDC R15, c[0x0][0x390] ;  /* 0x0000e400ff0f7b82 */ /* 0x000e240000000800 */
[----:B0-----:R-:W-:-:S13]  /*0020*/  ISETP.GE.AND P0, PT, R15, 0x1, PT ;  /* 0x000000010f00780c */ /* 0x001fda0003f06270 */
[----:B------:R-:W-:Y:S05]  /*0030*/  @!P0 EXIT ;  /* 0x000000000000894d */ /* 0x000fea0003800000 */
[----:B------:R-:W0:Y:S01]  /*0040*/  S2R R3, SR_CTAID.Y ;  /* 0x0000000000037919 */ /* 0x000e220000002600 */
[----:B------:R-:W0:Y:S02]  /*0050*/  LDCU UR4, c[0x0][0x3a0] ;  /* 0x00007400ff0477ac */ /* 0x000e240008000800 */
[----:B0-----:R-:W-:-:S13]  /*0060*/  ISETP.GE.AND P0, PT, R3, UR4, PT ;  /* 0x0000000403007c0c */ /* 0x001fda000bf06270 */
[----:B------:R-:W-:Y:S05]  /*0070*/  @P0 EXIT ;  /* 0x000000000000094d */ /* 0x000fea0003800000 */
[----:B------:R-:W0:Y:S01]  /*0080*/  LDC.64 R4, c[0x0][0x398] ;  /* 0x0000e600ff047b82 */ /* 0x000e220000000a00 */
[----:B------:R-:W1:Y:S01]  /*0090*/  LDCU.64 UR6, c[0x0][0x358] ;  /* 0x00006b00ff0677ac */ /* 0x000e620008000a00 */
[----:B0-----:R-:W-:-:S06]  /*00a0*/  IMAD.WIDE.U32 R4, R3, 0x4, R4 ;  /* 0x0000000403047825 */ /* 0x001fcc00078e0004 */
[----:B-1----:R-:W2:Y:S02]  /*00b0*/  LDG.E.CONSTANT R5, desc[UR6][R4.64] ;  /* 0x0000000604057981 */ /* 0x002ea4000c1e9900 */
[----:B--2---:R-:W-:-:S13]  /*00c0*/  ISETP.GT.AND P0, PT, R5, RZ, PT ;  /* 0x000000ff0500720c */ /* 0x004fda0003f04270 */
[----:B------:R-:W-:Y:S05]  /*00d0*/  @P0 BRA `(.L_x_15) ;  /* 0x0000000000500947 */ /* 0x000fea0003800000 */
[----:B------:R-:W0:Y:S01]  /*00e0*/  S2R R0, SR_TID.X ;  /* 0x0000000000007919 */ /* 0x000e220000002100 */
[----:B------:R-:W0:Y:S08]  /*00f0*/  S2UR UR4, SR_CTAID.X ;  /* 0x00000000000479c3 */ /* 0x000e300000002500 */
[----:B------:R-:W0:Y:S02]  /*0100*/  LDC R13, c[0x0][0x360] ;  /* 0x0000d800ff0d7b82 */ /* 0x000e240000000800 */
[----:B0-----:R-:W-:-:S05]  /*0110*/  IMAD R0, R13, UR4, R0 ;  /* 0x000000040d007c24 */ /* 0x001fca000f8e0200 */
[----:B------:R-:W-:-:S13]  /*0120*/  ISETP.GE.AND P0, PT, R0, R15, PT ;  /* 0x0000000f0000720c */ /* 0x000fda0003f06270 */
[----:B------:R-:W-:Y:S05]  /*0130*/  @P0 EXIT ;  /* 0x000000000000094d */ /* 0x000fea0003800000 */
[----:B------:R-:W0:Y:S01]  /*0140*/  LDC.64 R8, c[0x0][0x3c8] ;  /* 0x0000f200ff087b82 */ /* 0x000e220000000a00 */
[----:B------:R-:W1:Y:S01]  /*0150*/  LDCU UR4, c[0x0][0x370] ;  /* 0x00006e00ff0477ac */ /* 0x000e620008000800 */
[----:B------:R-:W-:-:S06]  /*0160*/  IMAD.MOV.U32 R17, RZ, RZ, 0x7fffffff ;  /* 0x7fffffffff117424 */ /* 0x000fcc00078e00ff */
[----:B------:R-:W2:Y:S01]  /*0170*/  LDC.64 R10, c[0x0][0x3d0] ;  /* 0x0000f400ff0a7b82 */ /* 0x000ea20000000a00 */
[----:B-1----:R-:W-:-:S07]  /*0180*/  IMAD R13, R13, UR4, RZ ;  /* 0x000000040d0d7c24 */ /* 0x002fce000f8e02ff */
.L_x_16:
[--C-:B-1----:R-:W-:Y:S02]  /*0190*/  IMAD R7, R3, R15, R0.reuse ;  /* 0x0000000f03077224 */ /* 0x102fe400078e0200 */
[----:B------:R-:W-:Y:S02]  /*01a0*/  IMAD.IADD R0, R13, 0x1, R0 ;  /* 0x000000010d007824 */ /* 0x000fe400078e0200 */
[----:B0-----:R-:W-:-:S03]  /*01b0*/  IMAD.WIDE R4, R7, 0x4, R8 ;  /* 0x0000000407047825 */ /* 0x001fc600078e0208 */
[----:B------:R-:W-:Y:S01]  /*01c0*/  ISETP.GE.AND P0, PT, R0, R15, PT ;  /* 0x0000000f0000720c */ /* 0x000fe20003f06270 */
[----:B--2---:R-:W-:Y:S01]  /*01d0*/  IMAD.WIDE R6, R7, 0x4, R10 ;  /* 0x0000000407067825 */ /* 0x004fe200078e020a */
[----:B------:R1:W-:Y:S04]  /*01e0*/  STG.E desc[UR6][R4.64], R17 ;  /* 0x0000001104007986 */ /* 0x0003e8000c101906 */
[----:B------:R1:W-:Y:S07]  /*01f0*/  STG.E desc[UR6][R6.64], R17 ;  /* 0x0000001106007986 */ /* 0x0003ee000c101906 */
[----:B------:R-:W-:Y:S05]  /*0200*/  @!P0 BRA `(.L_x_16) ;  /* 0xfffffffc00e08947 */ /* 0x000fea000383ffff */
[----:B------:R-:W-:Y:S05]  /*0210*/  EXIT ;  /* 0x000000000000794d */ /* 0x000fea0003800000 */
.L_x_15:
[----:B------:R-:W0:Y:S01]  /*0220*/  S2R R16, SR_TID.X ;  /* 0x0000000000107919 */ /* 0x000e220000002100 */
[----:B------:R-:W0:Y:S01]  /*0230*/  S2UR UR4, SR_CTAID.X ;  /* 0x00000000000479c3 */ /* 0x000e220000002500 */
[----:B------:R1:W2:Y:S07]  /*0240*/  FLO.U32 R0, R5 ;  /* 0x0000000500007300 */ /* 0x0002ae00000e0000 */
[----:B------:R-:W0:Y:S02]  /*0250*/  LDC R7, c[0x0][0x360] ;  /* 0x0000d800ff077b82 */ /* 0x000e240000000800 */
[----:B0-----:R-:W-:-:S05]  /*0260*/  IMAD R16, R7, UR4, R16 ;  /* 0x0000000407107c24 */ /* 0x001fca000f8e0210 */
[----:B------:R-:W-:-:S13]  /*0270*/  ISETP.GE.AND P0, PT, R16, R15, PT ;  /* 0x0000000f1000720c */ /* 0x000fda0003f06270 */
[----:B-12---:R-:W-:Y:S05]  /*0280*/  @P0 EXIT ;  /* 0x000000000000094d */ /* 0x006fea0003800000 */
[----:B------:R-:W0:Y:S01]  /*0290*/  LDCU UR4, c[0x0][0x394] ;  /* 0x00007280ff0477ac */ /* 0x000e220008000800 */
[----:B------:R-:W-:Y:S01]  /*02a0*/  IADD3 R0, PT, PT, -R0, 0x1f, RZ ;  /* 0x0000001f00007810 */ /* 0x000fe20007ffe1ff */
[----:B------:R-:W-:Y:S01]  /*02b0*/  IMAD.MOV.U32 R9, RZ, RZ, -0x80000000 ;  /* 0x80000000ff097424 */ /* 0x000fe200078e00ff */
[----:B------:R-:W1:Y:S02]  /*02c0*/  LDCU UR5, c[0x0][0x370] ;  /* 0x00006e00ff0577ac */ /* 0x000e640008000800 */
[----:B------:R-:W-:Y:S02]  /*02d0*/  LOP3.LUT R14, R0, 0x1f, RZ, 0x3c, !PT ;  /* 0x0000001f000e7812 */ /* 0x000fe400078e3cff */
[----:B------:R-:W-:Y:S01]  /*02e0*/  SHF.R.U32.HI R9, RZ, R0, R9 ;  /* 0x00000000ff097219 */ /* 0x000fe20000011609 */
[----:B------:R-:W2:Y:S02]  /*02f0*/  LDCU.64 UR8, c[0x0][0x3b8] ;  /* 0x00007700ff0877ac */ /* 0x000ea40008000a00 */
[----:B------:R-:W-:Y:S01]  /*0300*/  IMAD R14, R14, R15, RZ ;  /* 0x0000000f0e0e7224 */ /* 0x000fe200078e02ff */
[----:B------:R-:W3:Y:S03]  /*0310*/  LDCU.64 UR10, c[0x0][0x3a8] ;  /* 0x00007500ff0a77ac */ /* 0x000ee60008000a00 */
[----:B------:R-:W-:Y:S01]  /*0320*/  IMAD.IADD R9, R14, 0x1, -R9 ;  /* 0x000000010e097824 */ /* 0x000fe200078e0a09 */
[----:B------:R-:W4:Y:S01]  /*0330*/  LDCU.64 UR12, c[0x0][0x3c0] ;  /* 0x00007800ff0c77ac */ /* 0x000f220008000a00 */
[----:B0-----:R-:W-:Y:S01]  /*0340*/  UISETP.LT.AND UP0, UPT, URZ, UR4, UPT ;  /* 0x00000004ff00728c */ /* 0x001fe2000bf01270 */
[----:B-1----:R-:W-:Y:S01]  /*0350*/  IMAD R7, R7, UR5, RZ ;  /* 0x0000000507077c24 */ /* 0x002fe2000f8e02ff */
[----:B------:R-:W0:Y:S02]  /*0360*/  LDCU.64 UR14, c[0x0][0x3b0] ;  /* 0x00007600ff0e77ac */ /* 0x000e240008000a00 */
[----:B------:R-:W-:-:S12]  /*0370*/  USEL UR4, URZ, UR4, !UP0 ;  /* 0x00000004ff047287 */ /* 0x000fd8000c000000 */
.L_x_21:
[----:B-1----:R-:W1:Y:S01]  /*0380*/  LDC R11, c[0x0][0x390] ;  /* 0x0000e400ff0b7b82 */ /* 0x002e620000000800 */
[----:B--2---:R-:W-:Y:S01]  /*0390*/  IMAD.MOV.U32 R15, RZ, RZ, 0x7fffffff ;  /* 0x7fffffffff0f7424 */ /* 0x004fe200078e00ff */
[----:B------:R-:W-:Y:S01]  /*03a0*/  ISETP.GE.AND P0, PT, R16, UR4, PT ;  /* 0x0000000410007c0c */ /* 0x000fe2000bf06270 */
[----:B------:R-:W-:Y:S05]  /*03b0*/  BSSY.RECONVERGENT B0, `(.L_x_17) ;  /* 0x0000066000007945 */ /* 0x000fea0003800200 */
[----:B------:R-:W5:Y:S08]  /*03c0*/  LDC.64 R18, c[0x0][0x3c8] ;  /* 0x0000f200ff127b82 */ /* 0x000f700000000a00 */
[----:B------:R-:W2:Y:S01]  /*03d0*/  LDC.64 R20, c[0x0][0x3d0] ;  /* 0x0000f400ff147b82 */ /* 0x000ea20000000a00 */
[----:B-1----:R-:W-:-:S04]  /*03e0*/  IMAD R13, R3, R11, R16 ;  /* 0x0000000b030d7224 */ /* 0x002fc800078e0210 */
[----:B-----5:R-:W-:-:S05]  /*03f0*/  IMAD.WIDE R22, R13, 0x4, R18 ;  /* 0x000000040d167825 */ /* 0x020fca00078e0212 */
[----:B------:R1:W-:Y:S01]  /*0400*/  STG.E desc[UR6][R22.64], R15 ;  /* 0x0000000f16007986 */ /* 0x0003e2000c101906 */
[----:B--2---:R-:W-:-:S05]  /*0410*/  IMAD.WIDE R24, R13, 0x4, R20 ;  /* 0x000000040d187825 */ /* 0x004fca00078e0214 */
[----:B------:R1:W-:Y:S01]  /*0420*/  STG.E desc[UR6][R24.64], R15 ;  /* 0x0000000f18007986 */ /* 0x0003e2000c101906 */
[----:B------:R-:W-:Y:S05]  /*0430*/  @!P0 BRA `(.L_x_18) ;  /* 0x0000000400748947 */ /* 0x000fea0003800000 */
[----:B------:R-:W-:-:S05]  /*0440*/  IMAD.IADD R0, R5, 0x1, R16 ;  /* 0x0000000105007824 */ /* 0x000fca00078e0210 */
[----:B------:R-:W-:-:S04]  /*0450*/  ISETP.GE.AND P0, PT, R0, R11, PT ;  /* 0x0000000b0000720c */ /* 0x000fc80003f06270 */
[----:B------:R-:W-:-:S13]  /*0460*/  ISETP.LT.OR P0, PT, R16, R5, P0 ;  /* 0x000000051000720c */ /* 0x000fda0000701670 */
[----:B------:R-:W-:Y:S05]  /*0470*/  @P0 BRA `(.L_x_18) ;  /* 0x0000000400640947 */ /* 0x000fea0003800000 */
[----:B-1----:R-:W1:Y:S08]  /*0480*/  LDC.64 R24, c[0x0][0x380] ;  /* 0x0000e000ff187b82 */ /* 0x002e700000000a00 */
[----:B------:R-:W2:Y:S01]  /*0490*/  LDC.64 R22, c[0x0][0x388] ;  /* 0x0000e200ff167b82 */ /* 0x000ea20000000a00 */
[----:B-1----:R-:W-:-:S05]  /*04a0*/  IMAD.WIDE.U32 R24, R16, 0x4, R24 ;  /* 0x0000000410187825 */ /* 0x002fca00078e0018 */
[----:B------:R-:W5:Y:S01]  /*04b0*/  LDG.E.CONSTANT R15, desc[UR6][R24.64] ;  /* 0x00000006180f7981 */ /* 0x000f62000c1e9900 */
[----:B--2---:R-:W-:-:S05]  /*04c0*/  IMAD.WIDE.U32 R22, R16, 0x4, R22 ;  /* 0x0000000410167825 */ /* 0x004fca00078e0016 */
[----:B------:R-:W2:Y:S01]  /*04d0*/  LDG.E.CONSTANT R17, desc[UR6][R22.64] ;  /* 0x0000000616117981 */ /* 0x000ea2000c1e9900 */
[----:B-----5:R-:W-:-:S04]  /*04e0*/  FSETP.NE.AND P0, PT, |R15|, +INF , PT ;  /* 0x7f8000000f00780b */ /* 0x020fc80003f05200 */
[----:B--2---:R-:W-:-:S13]  /*04f0*/  FSETP.EQU.OR P0, PT, |R17|, +INF , !P0 ;  /* 0x7f8000001100780b */ /* 0x004fda000470a600 */
[----:B------:R-:W-:Y:S05]  /*0500*/  @P0 BRA `(.L_x_18) ;  /* 0x0000000400400947 */ /* 0x000fea0003800000 */
[----:B------:R-:W-:Y:S02]  /*0510*/  IADD3 R23, P1, PT, R14, R16, RZ ;  /* 0x000000100e177210 */ /* 0x000fe40007f3e0ff */
[----:B------:R-:W-:-:S03]  /*0520*/  IADD3 R22, PT, PT, R9, 0x1, R0 ;  /* 0x0000000109167810 */ /* 0x000fc60007ffe000 */
[----:B------:R-:W-:Y:S01]  /*0530*/  IMAD.X R24, RZ, RZ, RZ, P1 ;  /* 0x000000ffff187224 */ /* 0x000fe200008e06ff */
[----:B------:R-:W-:Y:S02]  /*0540*/  SHF.R.S32.HI R10, RZ, 0x1f, R22 ;  /* 0x0000001fff0a7819 */ /* 0x000fe40000011416 */
[----:B------:R-:W-:Y:S02]  /*0550*/  IADD3 R32, P0, PT, R22, UR8, RZ ;  /* 0x0000000816207c10 */ /* 0x000fe4000ff1e0ff */
[----:B------:R-:W-:Y:S02]  /*0560*/  IADD3 R30, P1, PT, R23, UR8, RZ ;  /* 0x00000008171e7c10 */ /* 0x000fe4000ff3e0ff */
[----:B------:R-:W-:Y:S02]  /*0570*/  IADD3.X R33, PT, PT, R10, UR9, RZ, P0, !PT ;  /* 0x000000090a217c10 */ /* 0x000fe400087fe4ff */
[----:B------:R-:W-:-:S03]  /*0580*/  IADD3.X R31, PT, PT, R24, UR9, RZ, P1, !PT ;  /* 0x00000009181f7c10 */ /* 0x000fc60008ffe4ff */
[----:B------:R-:W2:Y:S04]  /*0590*/  LDG.E.U8.CONSTANT R0, desc[UR6][R32.64] ;  /* 0x0000000620007981 */ /* 0x000ea8000c1e9100 */
[----:B------:R-:W2:Y:S01]  /*05a0*/  LDG.E.U8.CONSTANT R4, desc[UR6][R30.64+0x1] ;  /* 0x000001061e047981 */ /* 0x000ea2000c1e9100 */
[----:B------:R-:W-:Y:S01]  /*05b0*/  IADD3 R25, PT, PT, R16, R14, -R5 ;  /* 0x0000000e10197210 */ /* 0x000fe20007ffe805 */
[----:B------:R-:W-:-:S03]  /*05c0*/  IMAD.IADD R26, R9, 0x1, R16 ;  /* 0x00000001091a7824 */ /* 0x000fc600078e0210 */
[----:B------:R-:W-:Y:S02]  /*05d0*/  SHF.R.S32.HI R6, RZ, 0x1f, R25 ;  /* 0x0000001fff067819 */ /* 0x000fe40000011419 */
[----:B------:R-:W-:-:S04]  /*05e0*/  IADD3 R28, P0, PT, R25, UR8, RZ ;  /* 0x00000008191c7c10 */ /* 0x000fc8000ff1e0ff */
[----:B------:R-:W-:Y:S02]  /*05f0*/  IADD3.X R29, PT, PT, R6, UR9, RZ, P0, !PT ;  /* 0x00000009061d7c10 */ /* 0x000fe400087fe4ff */
[----:B------:R-:W-:-:S03]  /*0600*/  SHF.R.S32.HI R8, RZ, 0x1f, R26 ;  /* 0x0000001fff087819 */ /* 0x000fc6000001141a */
[----:B------:R1:W5:Y:S02]  /*0610*/  LDG.E.U8.CONSTANT R2, desc[UR6][R28.64] ;  /* 0x000000061c027981 */ /* 0x000364000c1e9100 */
[----:B-1----:R-:W-:-:S04]  /*0620*/  IADD3 R28, P0, PT, R26, UR8, RZ ;  /* 0x000000081a1c7c10 */ /* 0x002fc8000ff1e0ff */
[----:B------:R-:W-:Y:S02]  /*0630*/  IADD3.X R29, PT, PT, R8, UR9, RZ, P0, !PT ;  /* 0x00000009081d7c10 */ /* 0x000fe400087fe4ff */
[----:B--2---:R-:W-:-:S03]  /*0640*/  VIMNMX.U16x2 R0, PT, PT, R4, R0, PT ;  /* 0x0000000004007248 */ /* 0x004fc60003fe0200 */
[----:B------:R4:W5:Y:S02]  /*0650*/  LDG.E.U8.CONSTANT R4, desc[UR6][R28.64] ;  /* 0x000000061c047981 */ /* 0x000964000c1e9100 */
[----:B----4-:R-:W-:-:S04]  /*0660*/  IADD3 R28, P0, PT, R25, UR12, RZ ;  /* 0x0000000c191c7c10 */ /* 0x010fc8000ff1e0ff */
[----:B------:R-:W-:-:S05]  /*0670*/  IADD3.X R29, PT, PT, R6, UR13, RZ, P0, !PT ;  /* 0x0000000d061d7c10 */ /* 0x000fca00087fe4ff */
[----:B------:R1:W2:Y:S02]  /*0680*/  LDG.E.U8.CONSTANT R6, desc[UR6][R28.64] ;  /* 0x000000061c067981 */ /* 0x0002a4000c1e9100 */
[----:B-1----:R-:W-:-:S04]  /*0690*/  IADD3 R28, P0, PT, R26, UR12, RZ ;  /* 0x0000000c1a1c7c10 */ /* 0x002fc8000ff1e0ff */
[----:B------:R-:W-:-:S05]  /*06a0*/  IADD3.X R29, PT, PT, R8, UR13, RZ, P0, !PT ;  /* 0x0000000d081d7c10 */ /* 0x000fca00087fe4ff */
[----:B------:R1:W2:Y:S02]  /*06b0*/  LDG.E.U8.CONSTANT R8, desc[UR6][R28.64] ;  /* 0x000000061c087981 */ /* 0x0002a4000c1e9100 */
[----:B-1----:R-:W-:-:S04]  /*06c0*/  IADD3 R28, P0, PT, R22, UR12, RZ ;  /* 0x0000000c161c7c10 */ /* 0x002fc8000ff1e0ff */
[----:B------:R-:W-:-:S05]  /*06d0*/  IADD3.X R29, PT, PT, R10, UR13, RZ, P0, !PT ;  /* 0x0000000d0a1d7c10 */ /* 0x000fca00087fe4ff */
[----:B------:R1:W4:Y:S02]  /*06e0*/  LDG.E.U8.CONSTANT R10, desc[UR6][R28.64] ;  /* 0x000000061c0a7981 */ /* 0x000324000c1e9100 */
[----:B-1----:R-:W-:-:S04]  /*06f0*/  IADD3 R28, P0, PT, R23, UR12, RZ ;  /* 0x0000000c171c7c10 */ /* 0x002fc8000ff1e0ff */
[----:B------:R-:W-:-:S05]  /*0700*/  IADD3.X R29, PT, PT, R24, UR13, RZ, P0, !PT ;  /* 0x0000000d181d7c10 */ /* 0x000fca00087fe4ff */
[----:B------:R-:W4:Y:S01]  /*0710*/  LDG.E.U8.CONSTANT R12, desc[UR6][R28.64+0x1] ;  /* 0x000001061c0c7981 */ /* 0x000f22000c1e9100 */
[----:B------:R-:W-:Y:S01]  /*0720*/  LOP3.LUT P0, RZ, R0, 0xff, RZ, 0xc0, !PT ;  /* 0x000000ff00ff7812 */ /* 0x000fe2000780c0ff */
[----:B------:R-:W-:Y:S01]  /*0730*/  BSSY.RECONVERGENT B1, `(.L_x_19) ;  /* 0x000001c000017945 */ /* 0x000fe20003800200 */
[----:B-----5:R-:W-:-:S04]  /*0740*/  VIMNMX.U16x2 R2, PT, PT, R2, R4, PT ;  /* 0x0000000402027248 */ /* 0x020fc80003fe0200 */
[----:B------:R-:W-:-:S05]  /*0750*/  PRMT R2, R2, 0x9910, RZ ;  /* 0x0000991002027816 */ /* 0x000fca00000000ff */
[----:B------:R-:W-:-:S05]  /*0760*/  IMAD.MOV.U32 R0, RZ, RZ, R2 ;  /* 0x000000ffff007224 */ /* 0x000fca00078e0002 */
[----:B------:R-:W-:Y:S02]  /*0770*/  ISETP.EQ.OR P0, PT, R0, RZ, !P0 ;  /* 0x000000ff0000720c */ /* 0x000fe40004702670 */
[----:B--2---:R-:W-:-:S04]  /*0780*/  VIMNMX.U16x2 R4, PT, PT, R6, R8, PT ;  /* 0x0000000806047248 */ /* 0x004fc80003fe0200 */
[----:B------:R-:W-:-:S05]  /*0790*/  PRMT R4, R4, 0x9910, RZ ;  /* 0x0000991004047816 */ /* 0x000fca00000000ff */
[----:B------:R-:W-:Y:S01]  /*07a0*/  IMAD.MOV.U32 R2, RZ, RZ, R4 ;  /* 0x000000ffff027224 */ /* 0x000fe200078e0004 */
[----:B----4-:R-:W-:-:S04]  /*07b0*/  VIMNMX.U16x2 R6, PT, PT, R12, R10, PT ;  /* 0x0000000a0c067248 */ /* 0x010fc80003fe0200 */
[----:B------:R-:W-:-:S04]  /*07c0*/  LOP3.LUT P1, RZ, R6, 0xff, RZ, 0xc0, !PT ;  /* 0x000000ff06ff7812 */ /* 0x000fc8000782c0ff */
[----:B------:R-:W-:Y:S01]  /*07d0*/  ISETP.EQ.OR P1, PT, R2, RZ, !P1 ;  /* 0x000000ff0200720c */ /* 0x000fe20004f22670 */
[----:B------:R-:W-:-:S12]  /*07e0*/  @P0 BRA `(.L_x_20) ;  /* 0x0000000000400947 */ /* 0x000fd80003800000 */
[----:B------:R-:W1:Y:S01]  /*07f0*/  LDC.64 R28, c[0x0][0x3a8] ;  /* 0x0000ea00ff1c7b82 */ /* 0x000e620000000a00 */
[----:B---3--:R-:W-:-:S04]  /*0800*/  LEA R30, P0, R23, UR10, 0x2 ;  /* 0x0000000a171e7c11 */ /* 0x008fc8000f8010ff */
[----:B------:R-:W-:-:S06]  /*0810*/  LEA.HI.X R31, R23, UR11, R24, 0x2, P0 ;  /* 0x0000000b171f7c11 */ /* 0x000fcc00080f1418 */
[----:B------:R-:W2:Y:S01]  /*0820*/  LDG.E.CONSTANT R31, desc[UR6][R30.64+0x4] ;  /* 0x000004061e1f7981 */ /* 0x000ea2000c1e9900 */
[----:B-1----:R-:W-:-:S04]  /*0830*/  IMAD.WIDE R32, R22, 0x4, R28 ;  /* 0x0000000416207825 */ /* 0x002fc800078e021c */
[--C-:B------:R-:W-:Y:S02]  /*0840*/  IMAD.WIDE R34, R25, 0x4, R28.reuse ;  /* 0x0000000419227825 */ /* 0x100fe400078e021c */
[----:B------:R-:W2:Y:S02]  /*0850*/  LDG.E.CONSTANT R32, desc[UR6][R32.64] ;  /* 0x0000000620207981 */ /* 0x000ea4000c1e9900 */
[----:B------:R-:W-:Y:S02]  /*0860*/  IMAD.WIDE R28, R26, 0x4, R28 ;  /* 0x000000041a1c7825 */ /* 0x000fe400078e021c */
[----:B------:R-:W3:Y:S04]  /*0870*/  LDG.E.CONSTANT R34, desc[UR6][R34.64] ;  /* 0x0000000622227981 */ /* 0x000ee8000c1e9900 */
[----:B------:R-:W3:Y:S01]  /*0880*/  LDG.E.CONSTANT R29, desc[UR6][R28.64] ;  /* 0x000000061c1d7981 */ /* 0x000ee2000c1e9900 */
[----:B--2---:R-:W-:-:S04]  /*0890*/  FMNMX R2, R31, R32, PT ;  /* 0x000000201f027209 */ /* 0x004fc80003800000 */
[----:B------:R-:W-:Y:S02]  /*08a0*/  FSETP.GEU.AND P0, PT, R17, R2, PT ;  /* 0x000000021100720b */ /* 0x000fe40003f0e000 */
[----:B---3--:R-:W-:-:S04]  /*08b0*/  FMNMX R0, R34, R29, PT ;  /* 0x0000001d22007209 */ /* 0x008fc80003800000 */
[----:B------:R-:W-:-:S13]  /*08c0*/  FSETP.GEU.OR P0, PT, R17, R0, P0 ;  /* 0x000000001100720b */ /* 0x000fda000070e400 */
[----:B------:R-:W-:-:S05]  /*08d0*/  @!P0 IMAD.WIDE.U32 R18, R13, 0x4, R18 ;  /* 0x000000040d128825 */ /* 0x000fca00078e0012 */
[----:B------:R1:W-:Y:S02]  /*08e0*/  @!P0 STG.E desc[UR6][R18.64], R17 ;  /* 0x0000001112008986 */ /* 0x0003e4000c101906 */
.L_x_20:
[----:B0--3--:R-:W-:Y:S05]  /*08f0*/  BSYNC.RECONVERGENT B1 ;  /* 0x0000000000017941 */ /* 0x009fea0003800200 */
.L_x_19:
[----:B------:R-:W-:Y:S05]  /*0900*/  @P1 BRA `(.L_x_18) ;  /* 0x0000000000401947 */ /* 0x000fea0003800000 */
[----:B-1----:R-:W0:Y:S01]  /*0910*/  LDC.64 R18, c[0x0][0x3b0] ;  /* 0x0000ec00ff127b82 */ /* 0x002e220000000a00 */
[----:B------:R-:W-:-:S04]  /*0920*/  LEA R28, P0, R23, UR14, 0x2 ;  /* 0x0000000e171c7c11 */ /* 0x000fc8000f8010ff */
[----:B------:R-:W-:-:S05]  /*0930*/  LEA.HI.X R29, R23, UR15, R24, 0x2, P0 ;  /* 0x0000000f171d7c11 */ /* 0x000fca00080f1418 */
[----:B------:R-:W2:Y:S01]  /*0940*/  LDG.E.CONSTANT R28, desc[UR6][R28.64+0x4] ;  /* 0x000004061c1c7981 */ /* 0x000ea2000c1e9900 */
[----:B0-----:R-:W-:-:S04]  /*0950*/  IMAD.WIDE R22, R22, 0x4, R18 ;  /* 0x0000000416167825 */ /* 0x001fc800078e0212 */
[--C-:B------:R-:W-:Y:S02]  /*0960*/  IMAD.WIDE R24, R25, 0x4, R18.reuse ;  /* 0x0000000419187825 */ /* 0x100fe400078e0212 */
[----:B------:R-:W2:Y:S02]  /*0970*/  LDG.E.CONSTANT R23, desc[UR6][R22.64] ;  /* 0x0000000616177981 */ /* 0x000ea4000c1e9900 */
[----:B------:R-:W-:Y:S02]  /*0980*/  IMAD.WIDE R18, R26, 0x4, R18 ;  /* 0x000000041a127825 */ /* 0x000fe400078e0212 */
[----:B------:R-:W3:Y:S04]  /*0990*/  LDG.E.CONSTANT R24, desc[UR6][R24.64] ;  /* 0x0000000618187981 */ /* 0x000ee8000c1e9900 */
[----:B------:R-:W3:Y:S01]  /*09a0*/  LDG.E.CONSTANT R19, desc[UR6][R18.64] ;  /* 0x0000000612137981 */ /* 0x000ee2000c1e9900 */
[----:B--2---:R-:W-:-:S04]  /*09b0*/  FMNMX R2, R28, R23, !PT ;  /* 0x000000171c027209 */ /* 0x004fc80007800000 */
[----:B------:R-:W-:Y:S02]  /*09c0*/  FSETP.GT.AND P0, PT, R15, R2, PT ;  /* 0x000000020f00720b */ /* 0x000fe40003f04000 */
[----:B---3--:R-:W-:-:S04]  /*09d0*/  FMNMX R0, R24, R19, !PT ;  /* 0x0000001318007209 */ /* 0x008fc80007800000 */
[----:B------:R-:W-:-:S13]  /*09e0*/  FSETP.LEU.OR P0, PT, R15, R0, !P0 ;  /* 0x000000000f00720b */ /* 0x000fda000470b400 */
[----:B------:R-:W-:-:S05]  /*09f0*/  @!P0 IMAD.WIDE.U32 R20, R13, 0x4, R20 ;  /* 0x000000040d148825 */ /* 0x000fca00078e0014 */
[----:B------:R2:W-:Y:S02]  /*0a00*/  @!P0 STG.E desc[UR6][R20.64], R15 ;  /* 0x0000000f14008986 */ /* 0x0005e4000c101906 */
.L_x_18:
[----:B0--34-:R-:W-:Y:S05]  /*0a10*/  BSYNC.RECONVERGENT B0 ;  /* 0x0000000000007941 */ /* 0x019fea0003800200 */
.L_x_17:
[----:B------:R-:W-:-:S05]  /*0a20*/  IMAD.IADD R16, R7, 0x1, R16 ;  /* 0x0000000107107824 */ /* 0x000fca00078e0210 */
[----:B------:R-:W-:-:S13]  /*0a30*/  ISETP.GE.AND P0, PT, R16, R11, PT ;  /* 0x0000000b1000720c */ /* 0x000fda0003f06270 */
[----:B------:R-:W-:Y:S05]  /*0a40*/  @!P0 BRA `(.L_x_21) ;  /* 0xfffffff8004c8947 */ /* 0x000fea000383ffff */
[----:B------:R-:W-:Y:S05]  /*0a50*/  EXIT ;  /* 0x000000000000794d */ /* 0x000fea0003800000 */
.L_x_22:
        /* <DEDUP_REMOVED lines=10> */
.L_x_46:


//--------------------- .text.st_build_level_k_minmax_valid_f32 --------------------------
	.section	.text.st_build_level_k_minmax_valid_f32,"ax",@progbits
	.align	128
        .global         st_build_level_k_minmax_valid_f32
        .type           st_build_level_k_minmax_valid_f32,@function
        .size           st_build_level_k_minmax_valid_f32,(.L_x_47 - st_build_level_k_minmax_valid_f32)
        .other          st_build_level_k_minmax_valid_f32,@"STO_CUDA_ENTRY STV_DEFAULT"
st_build_level_k_minmax_valid_f32:
.text.st_build_level_k_minmax_valid_f32:
[----:B------:R-:W-:Y:S01]  /*0000*/  LDC R1, c[0x0][0x37c] ;  /* 0x0000df00ff017b82 */ /* 0x000fe20000000800 */
[----:B------:R-:W0:Y:S07]  /*0010*/  S2R R0, SR_TID.X ;  /* 0x0000000000007919 */ /* 0x000e2e0000002100 */
[----:B------:R-:W1:Y:S01]  /*0020*/  LDC.64 R2, c[0x0][0x380] ;  /* 0x0000e000ff027b82 */ /* 0x000e620000000a00 */
[----:B------:R-:W-:-:S07]  /*0030*/  IMAD.MOV.U32 R4, RZ, RZ, -0x1 ;  /* 0xffffffffff047424 */ /* 0x000fce00078e00ff */
[----:B------:R-:W0:Y:S08]  /*0040*/  S2UR UR4, SR_CTAID.X ;  /* 0x00000000000479c3 */ /* 0x000e300000002500 */
[----:B------:R-:W0:Y:S01]  /*0050*/  LDC R5, c[0x0][0x360] ;  /* 0x0000d800ff057b82 */ /* 0x000e220000000800 */
[----:B-1----:R-:W-:Y:S01]  /*0060*/  SHF.L.U32 R7, R4, R3, RZ ;  /* 0x0000000304077219 */ /* 0x002fe200000006ff */
[----:B0-----:R-:W-:-:S04]  /*0070*/  IMAD R5, R5, UR4, R0 ;  /* 0x0000000405057c24 */ /* 0x001fc8000f8e0200 */
[----:B------:R-:W-:-:S05]  /*0080*/  IMAD.IADD R0, R7, 0x1, R2 ;  /* 0x0000000107007824 */ /* 0x000fca00078e0202 */
[----:B------:R-:W-:-:S13]  /*0090*/  ISETP.GT.AND P0, PT, R5, R0, PT ;  /* 0x000000000500720c */ /* 0x000fda0003f04270 */
[----:B------:R-:W-:Y:S05]  /*00a0*/  @P0 EXIT ;  /* 0x000000000000094d */ /* 0x000fea0003800000 */
[----:B------:R-:W0:Y:S01]  /*00b0*/  LDC.64 R6, c[0x0][0x388] ;  /* 0x0000e200ff067b82 */ /* 0x000e220000000a00 */
[----:B------:R-:W-:Y:S01]  /*00c0*/  VIADD R4, R3, 0xffffffff ;  /* 0xffffffff03047836 */ /* 0x000fe20000000000 */
[----:B------:R-:W1:Y:S03]  /*00d0*/  LDCU.64 UR4, c[0x0][0x358] ;  /* 0x00006b00ff0477ac */ /* 0x000e660008000a00 */
[----:B------:R-:W-:Y:S01]  /*00e0*/  IMAD R3, R4, R2, R5 ;  /* 0x0000000204037224 */ /* 0x000fe200078e0205 */
[----:B------:R-:W2:Y:S01]  /*00f0*/  LDCU.64 UR6, c[0x0][0x398] ;  /* 0x00007300ff0677ac */ /* 0x000ea20008000a00 */
[----:B------:R-:W-:Y:S01]  /*0100*/  IMAD.MOV.U32 R5, RZ, RZ, 0x1 ;  /* 0x00000001ff057424 */ /* 0x000fe200078e00ff */
[----:B------:R-:W3:Y:S04]  /*0110*/  LDC.64 R8, c[0x0][0x390] ;  /* 0x0000e400ff087b82 */ /* 0x000ee80000000a00 */
[----:B------:R-:W-:Y:S01]  /*0120*/  SHF.L.U32 R4, R5, R4, RZ ;  /* 0x0000000405047219 */ /* 0x000fe200000006ff */
[----:B0-----:R-:W-:-:S05]  /*0130*/  IMAD.WIDE R6, R3, 0x4, R6 ;  /* 0x0000000403067825 */ /* 0x001fca00078e0206 */
[----:B-1----:R-:W4:Y:S01]  /*0140*/  LDG.E R0, desc[UR4][R6.64] ;  /* 0x0000000406007981 */ /* 0x002f22000c1e1900 */
[----:B------:R-:W-:-:S06]  /*0150*/  IMAD.WIDE R10, R4, 0x4, R6 ;  /* 0x00000004040a7825 */ /* 0x000fcc00078e0206 */
[----:B------:R-:W4:Y:S01]  /*0160*/  LDG.E R11, desc[UR4][R10.64] ;  /* 0x000000040a0b7981 */ /* 0x000f22000c1e1900 */
[----:B---3--:R-:W-:-:S04]  /*0170*/  IMAD.WIDE R8, R3, 0x4, R8 ;  /* 0x0000000403087825 */ /* 0x008fc800078e0208 */
[----:B------:R-:W-:-:S04]  /*0180*/  IMAD.WIDE R12, R2, 0x4, R6 ;  /* 0x00000004020c7825 */ /* 0x000fc800078e0206 */
[----:B------:R-:W-:Y:S01]  /*0190*/  IMAD.WIDE R14, R4, 0x4, R8 ;  /* 0x00000004040e7825 */ /* 0x000fe200078e0208 */
[----:B----4-:R-:W-:-:S05]  /*01a0*/  FMNMX R5, R0, R11, PT ;  /* 0x0000000b00057209 */ /* 0x010fca0003800000 */
[----:B------:R0:W-:Y:S04]  /*01b0*/  STG.E desc[UR4][R12.64], R5 ;  /* 0x000000050c007986 */ /* 0x0001e8000c101904 */
[----:B------:R-:W3:Y:S04]  /*01c0*/  LDG.E R15, desc[UR4][R14.64] ;  /* 0x000000040e0f7981 */ /* 0x000ee8000c1e1900 */
[----:B------:R-:W3:Y:S01]  /*01d0*/  LDG.E R0, desc[UR4][R8.64] ;  /* 0x0000000408007981 */ /* 0x000ee2000c1e1900 */
[----:B------:R-:W-:Y:S02]  /*01e0*/  SHF.R.S32.HI R20, RZ, 0x1f, R3 ;  /* 0x0000001fff147819 */ /* 0x000fe40000011403 */
[----:B--2---:R-:W-:-:S02]  /*01f0*/  IADD3 R6, P0, PT, R3, UR6, RZ ;  /* 0x0000000603067c10 */ /* 0x004fc4000ff1e0ff */
[----:B------:R-:W-:Y:S02]  /*0200*/  SHF.R.S32.HI R23, RZ, 0x1f, R4 ;  /* 0x0000001fff177819 */ /* 0x000fe40000011404 */
[----:B------:R-:W-:Y:S01]  /*0210*/  IADD3.X R7, PT, PT, R20, UR7, RZ, P0, !PT ;  /* 0x0000000714077c10 */ /* 0x000fe200087fe4ff */
[----:B------:R-:W-:Y:S01]  /*0220*/  IMAD.WIDE R16, R2, 0x4, R8 ;  /* 0x0000000402107825 */ /* 0x000fe200078e0208 */
[----:B------:R-:W-:Y:S01]  /*0230*/  IADD3 R18, P0, PT, R4, R6, RZ ;  /* 0x0000000604127210 */ /* 0x000fe20007f1e0ff */
[----:B------:R-:W1:Y:S04]  /*0240*/  LDCU.64 UR6, c[0x0][0x3a0] ;  /* 0x00007400ff0677ac */ /* 0x000e680008000a00 */
[----:B------:R-:W-:Y:S01]  /*0250*/  IMAD.X R19, R23, 0x1, R7, P0 ;  /* 0x0000000117137824 */ /* 0x000fe200000e0607 */
[----:B---3--:R-:W-:-:S05]  /*0260*/  FMNMX R21, R0, R15, !PT ;  /* 0x0000000f00157209 */ /* 0x008fca0007800000 */
[----:B------:R-:W-:Y:S04]  /*0270*/  STG.E desc[UR4][R16.64], R21 ;  /* 0x0000001510007986 */ /* 0x000fe8000c101904 */
[----:B------:R-:W2:Y:S04]  /*0280*/  LDG.E.U8 R0, desc[UR4][R6.64] ;  /* 0x0000000406007981 */ /* 0x000ea8000c1e1100 */
[----:B------:R-:W2:Y:S01]  /*0290*/  LDG.E.U8 R8, desc[UR4][R18.64] ;  /* 0x0000000412087981 */ /* 0x000ea2000c1e1100 */
[----:B-1----:R-:W-:Y:S02]  /*02a0*/  IADD3 R10, P0, PT, R3, UR6, RZ ;  /* 0x00000006030a7c10 */ /* 0x002fe4000ff1e0ff */
[----:B------:R-:W-:-:S02]  /*02b0*/  SHF.R.S32.HI R3, RZ, 0x1f, R2 ;  /* 0x0000001fff037819 */ /* 0x000fc40000011402 */
[----:B------:R-:W-:Y:S02]  /*02c0*/  IADD3.X R11, PT, PT, R20, UR7, RZ, P0, !PT ;  /* 0x00000007140b7c10 */ /* 0x000fe400087fe4ff */
[----:B0-----:R-:W-:Y:S02]  /*02d0*/  IADD3 R12, P1, PT, R4, R10, RZ ;  /* 0x0000000a040c7210 */ /* 0x001fe40007f3e0ff */
[----:B------:R-:W-:-:S03]  /*02e0*/  IADD3 R4, P0, PT, R6, R2, RZ ;  /* 0x0000000206047210 */ /* 0x000fc60007f1e0ff */
[----:B------:R-:W-:Y:S02]  /*02f0*/  IMAD.X R13, R23, 0x1, R11, P1 ;  /* 0x00000001170d7824 */ /* 0x000fe400008e060b */
[----:B------:R-:W-:Y:S01]  /*0300*/  IMAD.X R5, R3, 0x1, R7, P0 ;  /* 0x0000000103057824 */ /* 0x000fe200000e0607 */
[----:B--2---:R-:W-:-:S04]  /*0310*/  VIMNMX.U16x2 R0, PT, PT, R0, R8, PT ;  /* 0x0000000800007248 */ /* 0x004fc80003fe0200 */
[----:B------:R-:W-:-:S05]  /*0320*/  PRMT R6, R0, 0x7610, R6 ;  /* 0x0000761000067816 */ /* 0x000fca0000000006 */
[----:B------:R-:W-:Y:S04]  /*0330*/  STG.E.U8 desc[UR4][R4.64], R6 ;  /* 0x0000000604007986 */ /* 0x000fe8000c101104 */
[----:B------:R-:W2:Y:S04]  /*0340*/  LDG.E.U8 R12, desc[UR4][R12.64] ;  /* 0x000000040c0c7981 */ /* 0x000ea8000c1e1100 */
[----:B------:R-:W2:Y:S01]  /*0350*/  LDG.E.U8 R0, desc[UR4][R10.64] ;  /* 0x000000040a007981 */ /* 0x000ea2000c1e1100 */
[----:B------:R-:W-:-:S05]  /*0360*/  IADD3 R2, P0, PT, R10, R2, RZ ;  /* 0x000000020a027210 */ /* 0x000fca0007f1e0ff */
[----:B------:R-:W-:Y:S01]  /*0370*/  IMAD.X R3, R3, 0x1, R11, P0 ;  /* 0x0000000103037824 */ /* 0x000fe200000e060b */
[----:B--2---:R-:W-:-:S05]  /*0380*/  VIMNMX.U16x2 R0, PT, PT, R0, R12, PT ;  /* 0x0000000c00007248 */ /* 0x004fca0003fe0200 */
[----:B------:R-:W-:Y:S01]  /*0390*/  STG.E.U8 desc[UR4][R2.64], R0 ;  /* 0x0000000002007986 */ /* 0x000fe2000c101104 */
[----:B------:R-:W-:Y:S05]  /*03a0*/  EXIT ;  /* 0x000000000000794d */ /* 0x000fea0003800000 */
.L_x_23:
        /* <DEDUP_REMOVED lines=13> */
.L_x_47:


//--------------------- .text.st_init_level0_minmax_valid_f32 --------------------------
	.section	.text.st_init_level0_minmax_valid_f32,"ax",@progbits
	.align	128
        .global         st_init_level0_minmax_valid_f32
        .type           st_init_level0_minmax_valid_f32,@function
        .size           st_init_level0_minmax_valid_f32,(.L_x_48 - st_init_level0_minmax_valid_f32)
        .other          st_init_level0_minmax_valid_f32,@"STO_CUDA_ENTRY STV_DEFAULT"
st_init_level0_minmax_valid_f32:
.text.st_init_level0_minmax_valid_f32:
[----:B------:R-:W-:Y:S01]  /*0000*/  LDC R1, c[0x0][0x37c] ;  /* 0x0000df00ff017b82 */ /* 0x000fe20000000800 */
[----:B------:R-:W0:Y:S07]  /*0010*/  S2R R0, SR_TID.X ;  /* 0x0000000000007919 */ /* 0x000e2e0000002100 */
[----:B------:R-:W0:Y:S01]  /*0020*/  S2UR UR4, SR_CTAID.X ;  /* 0x00000000000479c3 */ /* 0x000e220000002500 */
[----:B------:R-:W1:Y:S07]  /*0030*/  LDCU UR5, c[0x0][0x390] ;  /* 0x00007200ff0577ac */ /* 0x000e6e0008000800 */
[----:B------:R-:W0:Y:S02]  /*0040*/  LDC R9, c[0x0][0x360] ;  /* 0x0000d800ff097b82 */ /* 0x000e240000000800 */
[----:B0-----:R-:W-:-:S05]  /*0050*/  IMAD R9, R9, UR4, R0 ;  /* 0x0000000409097c24 */ /* 0x001fca000f8e0200 */
[----:B-1----:R-:W-:-:S13]  /*0060*/  ISETP.GE.AND P0, PT, R9, UR5, PT ;  /* 0x0000000509007c0c */ /* 0x002fda000bf06270 */
[----:B------:R-:W-:Y:S05]  /*0070*/  @P0 EXIT ;  /* 0x000000000000094d */ /* 0x000fea0003800000 */
[----:B------:R-:W0:Y:S01]  /*0080*/  LDC.64 R2, c[0x0][0x380] ;  /* 0x0000e000ff027b82 */ /* 0x000e220000000a00 */
[----:B------:R-:W1:Y:S01]  /*0090*/  LDCU.64 UR4, c[0x0][0x358] ;  /* 0x00006b00ff0477ac */ /* 0x000e620008000a00 */
[----:B------:R-:W2:Y:S06]  /*00a0*/  LDCU.64 UR6, c[0x0][0x3a8] ;  /* 0x00007500ff0677ac */ /* 0x000eac0008000a00 */
[----:B------:R-:W3:Y:S01]  /*00b0*/  LDC.64 R4, c[0x0][0x388] ;  /* 0x0000e200ff047b82 */ /* 0x000ee20000000a00 */
[----:B------:R-:W4:Y:S07]  /*00c0*/  LDCU.64 UR8, c[0x0][0x3b0] ;  /* 0x00007600ff0877ac */ /* 0x000f2e0008000a00 */
[----:B------:R-:W5:Y:S01]  /*00d0*/  LDC.64 R6, c[0x0][0x398] ;  /* 0x0000e600ff067b82 */ /* 0x000f620000000a00 */
[----:B0-----:R-:W-:-:S07]  /*00e0*/  IMAD.WIDE R2, R9, 0x4, R2 ;  /* 0x0000000409027825 */ /* 0x001fce00078e0202 */
[----:B------:R-:W0:Y:S01]  /*00f0*/  LDC.64 R10, c[0x0][0x3a0] ;  /* 0x0000e800ff0a7b82 */ /* 0x000e220000000a00 */
[----:B-1----:R-:W2:Y:S01]  /*0100*/  LDG.E.CONSTANT R2, desc[UR4][R2.64] ;  /* 0x0000000402027981 */ /* 0x002ea2000c1e9900 */
[----:B---3--:R-:W-:-:S06]  /*0110*/  IMAD.WIDE R4, R9, 0x4, R4 ;  /* 0x0000000409047825 */ /* 0x008fcc00078e0204 */
[----:B------:R2:W3:Y:S01]  /*0120*/  LDG.E.CONSTANT R5, desc[UR4][R4.64] ;  /* 0x0000000404057981 */ /* 0x0004e2000c1e9900 */
[----:B------:R-:W-:Y:S01]  /*0130*/  SHF.R.S32.HI R0, RZ, 0x1f, R9 ;  /* 0x0000001fff007819 */ /* 0x000fe20000011409 */
[C---:B-----5:R-:W-:Y:S01]  /*0140*/  IMAD.WIDE R6, R9.reuse, 0x4, R6 ;  /* 0x0000000409067825 */ /* 0x060fe200078e0206 */
[C---:B----4-:R-:W-:Y:S02]  /*0150*/  IADD3 R8, P3, PT, R9.reuse, UR8, RZ ;  /* 0x0000000809087c10 */ /* 0x050fe4000ff7e0ff */
[----:B--2---:R-:W-:Y:S02]  /*0160*/  IADD3 R4, P2, PT, R9, UR6, RZ ;  /* 0x0000000609047c10 */ /* 0x004fe4000ff5e0ff */
[----:B------:R-:W-:-:S04]  /*0170*/  FSETP.NE.AND P0, PT, |R2|, +INF , PT ;  /* 0x7f8000000200780b */ /* 0x000fc80003f05200 */
[----:B------:R-:W-:Y:S01]  /*0180*/  FSEL R15, R2, +INF , P0 ;  /* 0x7f800000020f7808 */ /* 0x000fe20000000000 */
[----:B0-----:R-:W-:Y:S01]  /*0190*/  IMAD.WIDE R2, R9, 0x4, R10 ;  /* 0x0000000409027825 */ /* 0x001fe200078e020a */
[----:B------:R-:W-:Y:S02]  /*01a0*/  SEL R11, RZ, 0x1, !P0 ;  /* 0x00000001ff0b7807 */ /* 0x000fe40004000000 */
[C---:B---3--:R-:W-:Y:S01]  /*01b0*/  FSETP.NE.AND P1, PT, |R5|.reuse, +INF , PT ;  /* 0x7f8000000500780b */ /* 0x048fe20003f25200 */
[----:B------:R-:W-:Y:S01]  /*01c0*/  STG.E desc[UR4][R6.64], R15 ;  /* 0x0000000f06007986 */ /* 0x000fe2000c101904 */
[C---:B------:R-:W-:Y:S02]  /*01d0*/  IADD3.X R9, PT, PT, R0.reuse, UR9, RZ, P3, !PT ;  /* 0x0000000900097c10 */ /* 0x040fe40009ffe4ff */
[----:B------:R-:W-:Y:S02]  /*01e0*/  FSEL R17, R5, -INF , P1 ;  /* 0xff80000005117808 */ /* 0x000fe40000800000 */
[----:B------:R-:W-:-:S02]  /*01f0*/  IADD3.X R5, PT, PT, R0, UR7, RZ, P2, !PT ;  /* 0x0000000700057c10 */ /* 0x000fc400097fe4ff */
[----:B------:R-:W-:Y:S01]  /*0200*/  SEL R13, RZ, 0x1, !P1 ;  /* 0x00000001ff0d7807 */ /* 0x000fe20004800000 */
[----:B------:R-:W-:Y:S04]  /*0210*/  STG.E desc[UR4][R2.64], R17 ;  /* 0x0000001102007986 */ /* 0x000fe8000c101904 */
[----:B------:R-:W-:Y:S04]  /*0220*/  STG.E.U8 desc[UR4][R4.64], R11 ;  /* 0x0000000b04007986 */ /* 0x000fe8000c101104 */
[----:B------:R-:W-:Y:S01]  /*0230*/  STG.E.U8 desc[UR4][R8.64], R13 ;  /* 0x0000000d08007986 */ /* 0x000fe2000c101104 */
[----:B------:R-:W-:Y:S05]  /*0240*/  EXIT ;  /* 0x000000000000794d */ /* 0x000fea0003800000 */
.L_x_24:
        /* <DEDUP_REMOVED lines=11> */
.L_x_48:


//--------------------- .text.minmax_many_series_one_param_time_major_f32 --------------------------
	.section	.text.minmax_many_series_one_param_time_major_f32,"ax",@progbits
	.align	128
        .global         minmax_many_series_one_param_time_major_f32
        .type           minmax_many_series_one_param_time_major_f32,@function
        .size           minmax_many_series_one_param_time_major_f32,(.L_x_49 - minmax_many_series_one_param_time_major_f32)
        .other          minmax_many_series_one_param_time_major_f32,@"STO_CUDA_ENTRY STV_DEFAULT"
minmax_many_series_one_param_time_major_f32:
.text.minmax_many_series_one_param_time_major_f32:
[----:B------:R-:W-:Y:S01]  /*0000*/  LDC R1, c[0x0][0x37c] ;  /* 0x0000df00ff017b82 */ /* 0x000fe20000000800 */
[----:B------:R-:W0:Y:S07]  /*0010*/  S2R R0, SR_CTAID.X ;  /* 0x0000000000007919 */ /* 0x000e2e0000002500 */
[----:B------:R-:W1:Y:S01]  /*0020*/  LDC R2, c[0x0][0x3a0] ;  /* 0x0000e800ff027b82 */ /* 0x000e620000000800 */
[----:B------:R-:W1:Y:S02]  /*0030*/  LDCU.64 UR4, c[0x0][0x398] ;  /* 0x00007300ff0477ac */ /* 0x000e640008000a00 */
[----:B-1----:R-:W-:-:S02]  /*0040*/  VIMNMX R2, PT, PT, R2, UR5, PT ;  /* 0x0000000502027c48 */ /* 0x002fc4000bfe0100 */
[----:B0-----:R-:W-:-:S04]  /*0050*/  ISETP.GE.AND P0, PT, R0, UR4, PT ;  /* 0x0000000400007c0c */ /* 0x001fc8000bf06270 */
[----:B------:R-:W-:-:S13]  /*0060*/  ISETP.LT.OR P0, PT, R2, 0x1, P0 ;  /* 0x000000010200780c */ /* 0x000fda0000701670 */
[----:B------:R-:W-:Y:S05]  /*0070*/  @P0 EXIT ;  /* 0x000000000000094d */ /* 0x000fea0003800000 */
[----:B------:R-:W0:Y:S01]  /*0080*/  LDC.64 R4, c[0x0][0x390] ;  /* 0x0000e400ff047b82 */ /* 0x000e220000000a00 */
[----:B------:R-:W1:Y:S01]  /*0090*/  LDCU.64 UR6, c[0x0][0x358] ;  /* 0x00006b00ff0677ac */ /* 0x000e620008000a00 */
[----:B0-----:R-:W-:-:S06]  /*00a0*/  IMAD.WIDE.U32 R4, R0, 0x4, R4 ;  /* 0x0000000400047825 */ /* 0x001fcc00078e0004 */
[----:B-1----:R-:W2:Y:S01]  /*00b0*/  LDG.E.CONSTANT R4, desc[UR6][R4.64] ;  /* 0x0000000604047981 */ /* 0x002ea2000c1e9900 */
[----:B------:R-:W-:Y:S01]  /*00c0*/  BSSY.RECONVERGENT B0, `(.L_x_25) ;  /* 0x0000019000007945 */ /* 0x000fe20003800200 */
[----:B------:R-:W0:Y:S02]  /*00d0*/  S2R R2, SR_TID.X ;  /* 0x0000000000027919 */ /* 0x000e240000002100 */
[----:B0-----:R-:W-:Y:S02]  /*00e0*/  ISETP.GE.U32.AND P1, PT, R2, UR5, PT ;  /* 0x0000000502007c0c */ /* 0x001fe4000bf26070 */
[----:B--2---:R-:W-:-:S04]  /*00f0*/  VIMNMX R3, PT, PT, RZ, R4, !PT ;  /* 0x00000004ff037248 */ /* 0x004fc80007fe0100 */
[----:B------:R-:W-:-:S07]  /*0100*/  ISETP.GE.U32.AND P0, PT, R3, UR5, PT ;  /* 0x0000000503007c0c */ /* 0x000fce000bf06070 */
[----:B------:R-:W-:Y:S06]  /*0110*/  @P1 BRA `(.L_x_26) ;  /* 0x00000000004c1947 */ /* 0x000fec0003800000 */
[----:B------:R-:W0:Y:S01]  /*0120*/  LDC R20, c[0x0][0x360] ;  /* 0x0000d800ff147b82 */ /* 0x000e220000000800 */
[----:B------:R-:W-:-:S07]  /*0130*/  IMAD.MOV.U32 R21, RZ, RZ, R2 ;  /* 0x000000ffff157224 */ /* 0x000fce00078e0002 */
[----:B------:R-:W1:Y:S08]  /*0140*/  LDC.64 R4, c[0x0][0x3a8] ;  /* 0x0000ea00ff047b82 */ /* 0x000e700000000a00 */
[----:B------:R-:W2:Y:S08]  /*0150*/  LDC.64 R6, c[0x0][0x3c0] ;  /* 0x0000f000ff067b82 */ /* 0x000eb00000000a00 */
[----:B------:R-:W3:Y:S08]  /*0160*/  LDC.64 R8, c[0x0][0x3b0] ;  /* 0x0000ec00ff087b82 */ /* 0x000ef00000000a00 */
[----:B------:R-:W4:Y:S02]  /*0170*/  LDC.64 R10, c[0x0][0x3b8] ;  /* 0x0000ee00ff0a7b82 */ /* 0x000f240000000a00 */
.L_x_27:
[----:B------:R-:W-:Y:S02]  /*0180*/  IMAD R19, R21, UR4, R0 ;  /* 0x0000000415137c24 */ /* 0x000fe4000f8e0200 */
[----:B------:R-:W-:Y:S02]  /*0190*/  IMAD.MOV.U32 R23, RZ, RZ, 0x7fffffff ;  /* 0x7fffffffff177424 */ /* 0x000fe400078e00ff */
[----:B-1----:R-:W-:-:S04]  /*01a0*/  IMAD.WIDE R12, R19, 0x4, R4 ;  /* 0x00000004130c7825 */ /* 0x002fc800078e0204 */
[C---:B---3--:R-:W-:Y:S01]  /*01b0*/  IMAD.WIDE R14, R19.reuse, 0x4, R8 ;  /* 0x00000004130e7825 */ /* 0x048fe200078e0208 */
[----:B------:R1:W-:Y:S03]  /*01c0*/  STG.E desc[UR6][R12.64], R23 ;  /* 0x000000170c007986 */ /* 0x0003e6000c101906 */
[C---:B----4-:R-:W-:Y:S01]  /*01d0*/  IMAD.WIDE R16, R19.reuse, 0x4, R10 ;  /* 0x0000000413107825 */ /* 0x050fe200078e020a */
[----:B------:R1:W-:Y:S03]  /*01e0*/  STG.E desc[UR6][R14.64], R23 ;  /* 0x000000170e007986 */ /* 0x0003e6000c101906 */
[----:B--2---:R-:W-:Y:S01]  /*01f0*/  IMAD.WIDE R18, R19, 0x4, R6 ;  /* 0x0000000413127825 */ /* 0x004fe200078e0206 */
[----:B------:R1:W-:Y:S03]  /*0200*/  STG.E desc[UR6][R16.64], R23 ;  /* 0x0000001710007986 */ /* 0x0003e6000c101906 */
[----:B0-----:R-:W-:Y:S01]  /*0210*/  IMAD.IADD R21, R20, 0x1, R21 ;  /* 0x0000000114157824 */ /* 0x001fe200078e0215 */
[----:B------:R1:W-:Y:S04]  /*0220*/  STG.E desc[UR6][R18.64], R23 ;  /* 0x0000001712007986 */ /* 0x0003e8000c101906 */
[----:B------:R-:W-:-:S13]  /*0230*/  ISETP.GE.AND P1, PT, R21, UR5, PT ;  /* 0x0000000515007c0c */ /* 0x000fda000bf26270 */
[----:B-1----:R-:W-:Y:S05]  /*0240*/  @!P1 BRA `(.L_x_27) ;  /* 0xfffffffc00cc9947 */ /* 0x002fea000383ffff */
.L_x_26:
[----:B------:R-:W-:Y:S05]  /*0250*/  BSYNC.RECONVERGENT B0 ;  /* 0x0000000000007941 */ /* 0x000fea0003800200 */
.L_x_25:
[----:B------:R-:W-:Y:S01]  /*0260*/  BAR.SYNC.DEFER_BLOCKING 0x0 ;  /* 0x0000000000007b1d */ /* 0x000fe20000010000 */
[----:B------:R-:W-:-:S13]  /*0270*/  ISETP.NE.OR P0, PT, R2, RZ, P0 ;  /* 0x000000ff0200720c */ /* 0x000fda0000705670 */
[----:B------:R-:W-:Y:S05]  /*0280*/  @P0 EXIT ;  /* 0x000000000000094d */ /* 0x000fea0003800000 */
[----:B------:R-:W-:Y:S02]  /*0290*/  IMAD.MOV.U32 R4, RZ, RZ, 0x7fffffff ;  /* 0x7fffffffff047424 */ /* 0x000fe400078e00ff */
[----:B------:R-:W-:-:S07]  /*02a0*/  IMAD.MOV.U32 R2, RZ, RZ, 0x7fffffff ;  /* 0x7fffffffff027424 */ /* 0x000fce00078e00ff */
.L_x_33:
[----:B0-----:R-:W0:Y:S01]  /*02b0*/  LDC.64 R8, c[0x0][0x380] ;  /* 0x0000e000ff087b82 */ /* 0x001e220000000a00 */
[----:B-1----:R-:W1:Y:S07]  /*02c0*/  LDCU.64 UR4, c[0x0][0x398] ;  /* 0x00007300ff0477ac */ /* 0x002e6e0008000a00 */
[----:B------:R-:W2:Y:S01]  /*02d0*/  LDC.64 R10, c[0x0][0x388] ;  /* 0x0000e200ff0a7b82 */ /* 0x000ea20000000a00 */
[----:B-1----:R-:W-:Y:S01]  /*02e0*/  IMAD R5, R3, UR4, R0 ;  /* 0x0000000403057c24 */ /* 0x002fe2000f8e0200 */
[----:B------:R-:W1:Y:S03]  /*02f0*/  LDCU UR4, c[0x0][0x3a0] ;  /* 0x00007400ff0477ac */ /* 0x000e660008000800 */
[----:B0-----:R-:W-:-:S06]  /*0300*/  IMAD.WIDE.U32 R8, R5, 0x4, R8 ;  /* 0x0000000405087825 */ /* 0x001fcc00078e0008 */
[----:B------:R-:W3:Y:S01]  /*0310*/  LDG.E.CONSTANT R8, desc[UR6][R8.64] ;  /* 0x0000000608087981 */ /* 0x000ee2000c1e9900 */
[----:B--2---:R-:W-:-:S05]  /*0320*/  IMAD.WIDE.U32 R10, R5, 0x4, R10 ;  /* 0x00000004050a7825 */ /* 0x004fca00078e000a */
[----:B------:R-:W2:Y:S01]  /*0330*/  LDG.E.CONSTANT R15, desc[UR6][R10.64] ;  /* 0x000000060a0f7981 */ /* 0x000ea2000c1e9900 */
[----:B-1----:R-:W-:-:S04]  /*0340*/  IADD3 R6, PT, PT, R3, UR4, RZ ;  /* 0x0000000403067c10 */ /* 0x002fc8000fffe0ff */
[----:B------:R-:W-:-:S04]  /*0350*/  ISETP.GE.AND P0, PT, R6, UR5, PT ;  /* 0x0000000506007c0c */ /* 0x000fc8000bf06270 */
[----:B------:R-:W-:Y:S01]  /*0360*/  ISETP.LT.OR P0, PT, R3, UR4, P0 ;  /* 0x0000000403007c0c */ /* 0x000fe20008701670 */
[----:B------:R-:W-:Y:S02]  /*0370*/  IMAD.MOV.U32 R7, RZ, RZ, 0x7fffffff ;  /* 0x7fffffffff077424 */ /* 0x000fe400078e00ff */
[----:B------:R-:W-:Y:S01]  /*0380*/  IMAD.MOV.U32 R17, RZ, RZ, 0x7fffffff ;  /* 0x7fffffffff117424 */ /* 0x000fe200078e00ff */
[----:B---3--:R-:W-:-:S04]  /*0390*/  FSETP.EQU.OR P0, PT, |R8|, +INF , P0 ;  /* 0x7f8000000800780b */ /* 0x008fc8000070a600 */
[----:B--2---:R-:W-:-:S13]  /*03a0*/  FSETP.EQU.OR P0, PT, |R15|, +INF , P0 ;  /* 0x7f8000000f00780b */ /* 0x004fda000070a600 */
[----:B------:R-:W-:Y:S05]  /*03b0*/  @P0 BRA `(.L_x_28) ;  /* 0x0000000000e00947 */ /* 0x000fea0003800000 */
[----:B------:R-:W0:Y:S01]  /*03c0*/  LDC.64 R6, c[0x0][0x388] ;  /* 0x0000e200ff067b82 */ /* 0x000e220000000a00 */
[----:B------:R-:W-:Y:S01]  /*03d0*/  IMAD.MOV.U32 R9, RZ, RZ, 0x7f800000 ;  /* 0x7f800000ff097424 */ /* 0x000fe200078e00ff */
[----:B------:R-:W1:Y:S01]  /*03e0*/  LDCU UR9, c[0x0][0x3a0] ;  /* 0x00007400ff0977ac */ /* 0x000e620008000800 */
[----:B------:R-:W-:Y:S01]  /*03f0*/  IMAD.MOV.U32 R14, RZ, RZ, 0x7f800000 ;  /* 0x7f800000ff0e7424 */ /* 0x000fe200078e00ff */
[----:B------:R-:W2:Y:S01]  /*0400*/  LDCU UR8, c[0x0][0x398] ;  /* 0x00007300ff0877ac */ /* 0x000ea20008000800 */
[----:B------:R-:W-:-:S05]  /*0410*/  UMOV UR4, 0x1 ;  /* 0x0000000100047882 */ /* 0x000fca0000000000 */
.L_x_30:
[C---:B------:R-:W-:Y:S01]  /*0420*/  IADD3 R13, PT, PT, R3.reuse, UR4, RZ ;  /* 0x00000004030d7c10 */ /* 0x040fe2000fffe0ff */
[----:B------:R-:W-:-:S04]  /*0430*/  VIADD R11, R3, -UR4 ;  /* 0x80000004030b7c36 */ /* 0x000fc80008000000 */
[--C-:B--2---:R-:W-:Y:S02]  /*0440*/  IMAD R13, R13, UR8, R0.reuse ;  /* 0x000000080d0d7c24 */ /* 0x104fe4000f8e0200 */
[----:B------:R-:W-:Y:S02]  /*0450*/  IMAD R11, R11, UR8, R0 ;  /* 0x000000080b0b7c24 */ /* 0x000fe4000f8e0200 */
[----:B0-----:R-:W-:-:S04]  /*0460*/  IMAD.WIDE R12, R13, 0x4, R6 ;  /* 0x000000040d0c7825 */ /* 0x001fc800078e0206 */
[----:B------:R-:W-:Y:S02]  /*0470*/  IMAD.WIDE R10, R11, 0x4, R6 ;  /* 0x000000040b0a7825 */ /* 0x000fe400078e0206 */
[----:B------:R-:W2:Y:S04]  /*0480*/  LDG.E.CONSTANT R12, desc[UR6][R12.64] ;  /* 0x000000060c0c7981 */ /* 0x000ea8000c1e9900 */
[----:B------:R-:W3:Y:S01]  /*0490*/  LDG.E.CONSTANT R11, desc[UR6][R10.64] ;  /* 0x000000060a0b7981 */ /* 0x000ee2000c1e9900 */
[----:B--2---:R-:W-:-:S04]  /*04a0*/  FSETP.NE.AND P0, PT, |R12|, +INF , PT ;  /* 0x7f8000000c00780b */ /* 0x004fc80003f05200 */
[----:B---3--:R-:W-:-:S13]  /*04b0*/  FSETP.NE.AND P0, PT, |R11|, +INF , P0 ;  /* 0x7f8000000b00780b */ /* 0x008fda0000705200 */
[----:B------:R-:W-:Y:S05]  /*04c0*/  @!P0 BRA `(.L_x_29) ;  /* 0x0000000000188947 */ /* 0x000fea0003800000 */
[----:B-1----:R-:W-:Y:S01]  /*04d0*/  UISETP.NE.AND UP0, UPT, UR4, UR9, UPT ;  /* 0x000000090400728c */ /* 0x002fe2000bf05270 */
[----:B------:R-:W-:Y:S01]  /*04e0*/  FMNMX R14, R14, R11, PT ;  /* 0x0000000b0e0e7209 */ /* 0x000fe20003800000 */
[----:B------:R-:W-:Y:S01]  /*04f0*/  UIADD3 UR5, UPT, UPT, UR4, 0x1, URZ ;  /* 0x0000000104057890 */ /* 0x000fe2000fffe0ff */
[----:B------:R-:W-:-:S06]  /*0500*/  FMNMX R9, R9, R12, PT ;  /* 0x0000000c09097209 */ /* 0x000fcc0003800000 */
[----:B------:R-:W-:Y:S01]  /*0510*/  UMOV UR4, UR5 ;  /* 0x0000000500047c82 */ /* 0x000fe20008000000 */
[----:B------:R-:W-:Y:S05]  /*0520*/  BRA.U UP0, `(.L_x_30) ;  /* 0xfffffffd00bc7547 */ /* 0x000fea000b83ffff */
.L_x_29:
[----:B------:R-:W0:Y:S01]  /*0530*/  LDC.64 R10, c[0x0][0x380] ;  /* 0x0000e000ff0a7b82 */ /* 0x000e220000000a00 */
[C---:B------:R-:W-:Y:S01]  /*0540*/  FSETP.GEU.AND P2, PT, R15.reuse, R9, PT ;  /* 0x000000090f00720b */ /* 0x040fe20003f4e000 */
[----:B------:R-:W-:Y:S01]  /*0550*/  IMAD.MOV.U32 R9, RZ, RZ, -0x800000 ;  /* 0xff800000ff097424 */ /* 0x000fe200078e00ff */
[C---:B------:R-:W-:Y:S01]  /*0560*/  FSETP.GEU.AND P1, PT, R15.reuse, R14, PT ;  /* 0x0000000e0f00720b */ /* 0x040fe20003f2e000 */
[----:B------:R-:W-:Y:S01]  /*0570*/  IMAD.MOV.U32 R17, RZ, RZ, -0x800000 ;  /* 0xff800000ff117424 */ /* 0x000fe200078e00ff */
[----:B------:R-:W-:Y:S01]  /*0580*/  FSEL R6, R15, +QNAN , !P2 ;  /* 0x7fffffff0f067808 */ /* 0x000fe20005000000 */
[----:B-1----:R-:W1:Y:S03]  /*0590*/  LDCU UR9, c[0x0][0x3a0] ;  /* 0x00007400ff0977ac */ /* 0x002e660008000800 */
[----:B------:R-:W-:Y:S01]  /*05a0*/  FSEL R6, R6, +QNAN , !P1 ;  /* 0x7fffffff06067808 */ /* 0x000fe20004800000 */
[----:B------:R-:W2:Y:S03]  /*05b0*/  LDCU UR8, c[0x0][0x398] ;  /* 0x00007300ff0877ac */ /* 0x000ea60008000800 */
[----:B------:R-:W-:Y:S01]  /*05c0*/  FSEL R7, R6, +QNAN , P0 ;  /* 0x7fffffff06077808 */ /* 0x000fe20000000000 */
[----:B------:R-:W-:-:S06]  /*05d0*/  UMOV UR4, 0x1 ;  /* 0x0000000100047882 */ /* 0x000fcc0000000000 */
.L_x_32:
        /* <DEDUP_REMOVED lines=12> */
[----:B------:R-:W-:Y:S01]  /*06a0*/  FMNMX R17, R17, R12, !PT ;  /* 0x0000000c11117209 */ /* 0x000fe20007800000 */
[----:B------:R-:W-:Y:S01]  /*06b0*/  UIADD3 UR5, UPT, UPT, UR4, 0x1, URZ ;  /* 0x0000000104057890 */ /* 0x000fe2000fffe0ff */
[----:B------:R-:W-:-:S06]  /*06c0*/  FMNMX R9, R9, R14, !PT ;  /* 0x0000000e09097209 */ /* 0x000fcc0007800000 */
[----:B------:R-:W-:Y:S01]  /*06d0*/  UMOV UR4, UR5 ;  /* 0x0000000500047c82 */ /* 0x000fe20008000000 */
[----:B------:R-:W-:Y:S05]  /*06e0*/  BRA.U UP0, `(.L_x_32) ;  /* 0xfffffffd00bc7547 */ /* 0x000fea000b83ffff */
.L_x_31:
[C---:B------:R-:W-:Y:S02]  /*06f0*/  FSETP.GT.AND P2, PT, R8.reuse, R9, PT ;  /* 0x000000090800720b */ /* 0x040fe40003f44000 */
[C---:B------:R-:W-:Y:S02]  /*0700*/  FSETP.GT.AND P1, PT, R8.reuse, R17, PT ;  /* 0x000000110800720b */ /* 0x040fe40003f24000 */
[----:B------:R-:W-:-:S04]  /*0710*/  FSEL R8, R8, +QNAN , P2 ;  /* 0x7fffffff08087808 */ /* 0x000fc80001000000 */
[----:B------:R-:W-:-:S04]  /*0720*/  FSEL R8, R8, +QNAN , P1 ;  /* 0x7fffffff08087808 */ /* 0x000fc80000800000 */
[----:B------:R-:W-:-:S07]  /*0730*/  FSEL R17, R8, +QNAN , P0 ;  /* 0x7fffffff08117808 */ /* 0x000fce0000000000 */
.L_x_28:
[----:B------:R-:W0:Y:S01]  /*0740*/  LDC.64 R8, c[0x0][0x3a8] ;  /* 0x0000ea00ff087b82 */ /* 0x000e220000000a00 */
[----:B------:R-:W2:Y:S01]  /*0750*/  LDCU UR4, c[0x0][0x39c] ;  /* 0x00007380ff0477ac */ /* 0x000ea20008000800 */
[----:B------:R-:W-:Y:S01]  /*0760*/  FSETP.NE.AND P0, PT, |R7|, +INF , PT ;  /* 0x7f8000000700780b */ /* 0x000fe20003f05200 */
[----:B------:R-:W-:Y:S01]  /*0770*/  VIADD R3, R3, 0x1 ;  /* 0x0000000103037836 */ /* 0x000fe20000000000 */
[----:B------:R-:W-:Y:S02]  /*0780*/  FSETP.NE.AND P1, PT, |R17|, +INF , PT ;  /* 0x7f8000001100780b */ /* 0x000fe40003f25200 */
[----:B------:R-:W-:Y:S02]  /*0790*/  FSEL R4, R4, R7, !P0 ;  /* 0x0000000704047208 */ /* 0x000fe40004000000 */
[----:B------:R-:W3:Y:S01]  /*07a0*/  LDC.64 R10, c[0x0][0x3b0] ;  /* 0x0000ec00ff0a7b82 */ /* 0x000ee20000000a00 */
[----:B------:R-:W-:-:S07]  /*07b0*/  FSEL R2, R2, R17, !P1 ;  /* 0x0000001102027208 */ /* 0x000fce0004800000 */
[----:B------:R-:W4:Y:S01]  /*07c0*/  LDC.64 R12, c[0x0][0x3b8] ;  /* 0x0000ee00ff0c7b82 */ /* 0x000f220000000a00 */
[----:B--2---:R-:W-:-:S07]  /*07d0*/  ISETP.GE.AND P0, PT, R3, UR4, PT ;  /* 0x0000000403007c0c */ /* 0x004fce000bf06270 */
[----:B------:R-:W2:Y:S01]  /*07e0*/  LDC.64 R14, c[0x0][0x3c0] ;  /* 0x0000f000ff0e7b82 */ /* 0x000ea20000000a00 */
[----:B0-----:R-:W-:-:S05]  /*07f0*/  IMAD.WIDE.U32 R8, R5, 0x4, R8 ;  /* 0x0000000405087825 */ /* 0x001fca00078e0008 */
[----:B------:R0:W-:Y:S01]  /*0800*/  STG.E desc[UR6][R8.64], R7 ;  /* 0x0000000708007986 */ /* 0x0001e2000c101906 */
[----:B---3--:R-:W-:-:S05]  /*0810*/  IMAD.WIDE.U32 R10, R5, 0x4, R10 ;  /* 0x00000004050a7825 */ /* 0x008fca00078e000a */
[----:B------:R0:W-:Y:S01]  /*0820*/  STG.E desc[UR6][R10.64], R17 ;  /* 0x000000110a007986 */ /* 0x0001e2000c101906 */
[----:B----4-:R-:W-:-:S05]  /*0830*/  IMAD.WIDE.U32 R12, R5, 0x4, R12 ;  /* 0x00000004050c7825 */ /* 0x010fca00078e000c */
[----:B------:R0:W-:Y:S01]  /*0840*/  STG.E desc[UR6][R12.64], R4 ;  /* 0x000000040c007986 */ /* 0x0001e2000c101906 */
[----:B--2---:R-:W-:-:S05]  /*0850*/  IMAD.WIDE.U32 R14, R5, 0x4, R14 ;  /* 0x00000004050e7825 */ /* 0x004fca00078e000e */
[----:B------:R0:W-:Y:S01]  /*0860*/  STG.E desc[UR6][R14.64], R2 ;  /* 0x000000020e007986 */ /* 0x0001e2000c101906 */
[----:B------:R-:W-:Y:S05]  /*0870*/  @!P0 BRA `(.L_x_33) ;  /* 0xfffffff8008c8947 */ /* 0x000fea000383ffff */
[----:B-1----:R-:W-:Y:S05]  /*0880*/  EXIT ;  /* 0x000000000000794d */ /* 0x002fea0003800000 */
.L_x_34:
        /* <DEDUP_REMOVED lines=15> */
.L_x_49:


//--------------------- .text.minmax_batch_f32    --------------------------
	.section	.text.minmax_batch_f32,"ax",@progbits
	.align	128
        .global         minmax_batch_f32
        .type           minmax_batch_f32,@function
        .size           minmax_batch_f32,(.L_x_50 - minmax_batch_f32)
        .other          minmax_batch_f32,@"STO_CUDA_ENTRY STV_DEFAULT"
minmax_batch_f32:
.text.minmax_batch_f32:
        /* <DEDUP_REMOVED lines=8> */
[----:B------:R-:W0:Y:S01]  /*0080*/  S2R R2, SR_TID.X ;  /* 0x0000000000027919 */ /* 0x000e220000002100 */
[----:B------:R-:W0:Y:S01]  /*0090*/  S2UR UR4, SR_CTAID.X ;  /* 0x00000000000479c3 */ /* 0x000e220000002500 */
[----:B------:R-:W1:Y:S01]  /*00a0*/  LDCU.64 UR6, c[0x0][0x358] ;  /* 0x00006b00ff0677ac */ /* 0x000e620008000a00 */
[----:B------:R-:W-:Y:S06]  /*00b0*/  BSSY.RECONVERGENT B0, `(.L_x_35) ;  /* 0x0000019000007945 */ /* 0x000fec0003800200 */
[----:B------:R-:W2:Y:S01]  /*00c0*/  LDC R21, c[0x0][0x360] ;  /* 0x0000d800ff157b82 */ /* 0x000ea20000000800 */
[----:B0-----:R-:W-:Y:S01]  /*00d0*/  LOP3.LUT P0, RZ, R2, UR4, RZ, 0xfc, !PT ;  /* 0x0000000402ff7c12 */ /* 0x001fe2000f80fcff */
[----:B--2---:R-:W-:-:S05]  /*00e0*/  IMAD R10, R21, UR4, R2 ;  /* 0x00000004150a7c24 */ /* 0x004fca000f8e0202 */
[----:B------:R-:W-:-:S13]  /*00f0*/  ISETP.GE.AND P1, PT, R10, R11, PT ;  /* 0x0000000b0a00720c */ /* 0x000fda0003f26270 */
[----:B-1----:R-:W-:Y:S05]  /*0100*/  @P1 BRA `(.L_x_36) ;  /* 0x00000000004c1947 */ /* 0x002fea0003800000 */
[----:B------:R-:W0:Y:S01]  /*0110*/  LDC.64 R2, c[0x0][0x3a8] ;  /* 0x0000ea00ff027b82 */ /* 0x000e220000000a00 */
[----:B------:R-:W1:Y:S07]  /*0120*/  LDCU UR5, c[0x0][0x370] ;  /* 0x00006e00ff0577ac */ /* 0x000e6e0008000800 */
[----:B------:R-:W2:Y:S08]  /*0130*/  LDC.64 R4, c[0x0][0x3c0] ;  /* 0x0000f000ff047b82 */ /* 0x000eb00000000a00 */
[----:B------:R-:W3:Y:S01]  /*0140*/  LDC.64 R6, c[0x0][0x3b0] ;  /* 0x0000ec00ff067b82 */ /* 0x000ee20000000a00 */
[----:B-1----:R-:W-:-:S07]  /*0150*/  IMAD R21, R21, UR5, RZ ;  /* 0x0000000515157c24 */ /* 0x002fce000f8e02ff */
[----:B------:R-:W1:Y:S02]  /*0160*/  LDC.64 R8, c[0x0][0x3b8] ;  /* 0x0000ee00ff087b82 */ /* 0x000e640000000a00 */
.L_x_37:
[----:B------:R-:W-:Y:S02]  /*0170*/  IMAD R19, R0, R11, R10 ;  /* 0x0000000b00137224 */ /* 0x000fe400078e020a */
[----:B------:R-:W-:Y:S02]  /*0180*/  IMAD.MOV.U32 R23, RZ, RZ, 0x7fffffff ;  /* 0x7fffffffff177424 */ /* 0x000fe400078e00ff */
[----:B0-----:R-:W-:-:S04]  /*0190*/  IMAD.WIDE R12, R19, 0x4, R2 ;  /* 0x00000004130c7825 */ /* 0x001fc800078e0202 */
[C---:B---3--:R-:W-:Y:S01]  /*01a0*/  IMAD.WIDE R14, R19.reuse, 0x4, R6 ;  /* 0x00000004130e7825 */ /* 0x048fe200078e0206 */
[----:B------:R4:W-:Y:S03]  /*01b0*/  STG.E desc[UR6][R12.64], R23 ;  /* 0x000000170c007986 */ /* 0x0009e6000c101906 */
[C---:B-1----:R-:W-:Y:S01]  /*01c0*/  IMAD.WIDE R16, R19.reuse, 0x4, R8 ;  /* 0x0000000413107825 */ /* 0x042fe200078e0208 */
[----:B------:R4:W-:Y:S03]  /*01d0*/  STG.E desc[UR6][R14.64], R23 ;  /* 0x000000170e007986 */ /* 0x0009e6000c101906 */
[----:B--2---:R-:W-:Y:S01]  /*01e0*/  IMAD.WIDE R18, R19, 0x4, R4 ;  /* 0x0000000413127825 */ /* 0x004fe200078e0204 */
[----:B------:R4:W-:Y:S03]  /*01f0*/  STG.E desc[UR6][R16.64], R23 ;  /* 0x0000001710007986 */ /* 0x0009e6000c101906 */
[----:B------:R-:W-:Y:S01]  /*0200*/  IMAD.IADD R10, R21, 0x1, R10 ;  /* 0x00000001150a7824 */ /* 0x000fe200078e020a */
[----:B------:R4:W-:Y:S04]  /*0210*/  STG.E desc[UR6][R18.64], R23 ;  /* 0x0000001712007986 */ /* 0x0009e8000c101906 */
[----:B------:R-:W-:-:S13]  /*0220*/  ISETP.GE.AND P1, PT, R10, R11, PT ;  /* 0x0000000b0a00720c */ /* 0x000fda0003f26270 */
[----:B----4-:R-:W-:Y:S05]  /*0230*/  @!P1 BRA `(.L_x_37) ;  /* 0xfffffffc00cc9947 */ /* 0x010fea000383ffff */
.L_x_36:
[----:B------:R-:W-:Y:S05]  /*0240*/  BSYNC.RECONVERGENT B0 ;  /* 0x0000000000007941 */ /* 0x000fea0003800200 */
.L_x_35:
[----:B------:R-:W-:Y:S06]  /*0250*/  BAR.SYNC.DEFER_BLOCKING 0x0 ;  /* 0x0000000000007b1d */ /* 0x000fec0000010000 */
[----:B------:R-:W-:Y:S05]  /*0260*/  @P0 EXIT ;  /* 0x000000000000094d */ /* 0x000fea0003800000 */
[----:B------:R-:W0:Y:S01]  /*0270*/  LDC.64 R2, c[0x0][0x398] ;  /* 0x0000e600ff027b82 */ /* 0x000e220000000a00 */
[----:B------:R-:W1:Y:S01]  /*0280*/  LDCU UR4, c[0x0][0x394] ;  /* 0x00007280ff0477ac */ /* 0x000e620008000800 */
[----:B0-----:R-:W-:-:S06]  /*0290*/  IMAD.WIDE.U32 R2, R0, 0x4, R2 ;  /* 0x0000000400027825 */ /* 0x001fcc00078e0002 */
[----:B------:R-:W2:Y:S02]  /*02a0*/  LDG.E.CONSTANT R2, desc[UR6][R2.64] ;  /* 0x0000000602027981 */ /* 0x000ea4000c1e9900 */
[----:B--2---:R-:W-:-:S04]  /*02b0*/  ISETP.GE.AND P0, PT, R2, 0x1, PT ;  /* 0x000000010200780c */ /* 0x004fc80003f06270 */
[----:B-1----:R-:W-:-:S13]  /*02c0*/  ISETP.LE.OR P0, PT, R11, UR4, !P0 ;  /* 0x000000040b007c0c */ /* 0x002fda000c703670 */
[----:B------:R-:W-:Y:S05]  /*02d0*/  @P0 EXIT ;  /* 0x000000000000094d */ /* 0x000fea0003800000 */
[----:B------:R-:W-:Y:S01]  /*02e0*/  UISETP.LT.AND UP0, UPT, URZ, UR4, UPT ;  /* 0x00000004ff00728c */ /* 0x000fe2000bf01270 */
[----:B------:R-:W-:Y:S02]  /*02f0*/  IMAD.MOV.U32 R4, RZ, RZ, 0x7fffffff ;  /* 0x7fffffffff047424 */ /* 0x000fe400078e00ff */
[----:B------:R-:W-:Y:S01]  /*0300*/  IMAD.MOV.U32 R3, RZ, RZ, 0x7fffffff ;  /* 0x7fffffffff037424 */ /* 0x000fe200078e00ff */
[----:B------:R-:W-:-:S06]  /*0310*/  USEL UR4, URZ, UR4, !UP0 ;  /* 0x00000004ff047287 */ /* 0x000fcc000c000000 */
[----:B------:R-:W-:-:S07]  /*0320*/  IMAD.U32 R5, RZ, RZ, UR4 ;  /* 0x00000004ff057e24 */ /* 0x000fce000f8e00ff */
.L_x_43:
[----:B0-----:R-:W0:Y:S01]  /*0330*/  LDC.64 R8, c[0x0][0x380] ;  /* 0x0000e000ff087b82 */ /* 0x001e220000000a00 */
[----:B------:R-:W1:Y:S07]  /*0340*/  LDCU UR4, c[0x0][0x390] ;  /* 0x00007200ff0477ac */ /* 0x000e6e0008000800 */
[----:B------:R-:W2:Y:S01]  /*0350*/  LDC.64 R10, c[0x0][0x388] ;  /* 0x0000e200ff0a7b82 */ /* 0x000ea20000000a00 */
[----:B0-----:R-:W-:-:S05]  /*0360*/  IMAD.WIDE.U32 R8, R5, 0x4, R8 ;  /* 0x0000000405087825 */ /* 0x001fca00078e0008 */
[----:B------:R-:W3:Y:S01]  /*0370*/  LDG.E.CONSTANT R6, desc[UR6][R8.64] ;  /* 0x0000000608067981 */ /* 0x000ee2000c1e9900 */
[----:B--2---:R-:W-:-:S05]  /*0380*/  IMAD.WIDE.U32 R10, R5, 0x4, R10 ;  /* 0x00000004050a7825 */ /* 0x004fca00078e000a */
[----:B------:R-:W2:Y:S01]  /*0390*/  LDG.E.CONSTANT R15, desc[UR6][R10.64] ;  /* 0x000000060a0f7981 */ /* 0x000ea2000c1e9900 */
[----:B------:R-:W-:-:S05]  /*03a0*/  IMAD.IADD R7, R2, 0x1, R5 ;  /* 0x0000000102077824 */ /* 0x000fca00078e0205 */
[----:B-1----:R-:W-:-:S04]  /*03b0*/  ISETP.GE.AND P0, PT, R7, UR4, PT ;  /* 0x0000000407007c0c */ /* 0x002fc8000bf06270 */
[----:B------:R-:W-:Y:S01]  /*03c0*/  ISETP.LT.OR P0, PT, R5, R2, P0 ;  /* 0x000000020500720c */ /* 0x000fe20000701670 */
[----:B------:R-:W-:Y:S02]  /*03d0*/  IMAD.MOV.U32 R7, RZ, RZ, 0x7fffffff ;  /* 0x7fffffffff077424 */ /* 0x000fe400078e00ff */
[----:B------:R-:W-:Y:S01]  /*03e0*/  IMAD.MOV.U32 R16, RZ, RZ, 0x7fffffff ;  /* 0x7fffffffff107424 */ /* 0x000fe200078e00ff */
[----:B---3--:R-:W-:-:S04]  /*03f0*/  FSETP.EQU.OR P0, PT, |R6|, +INF , P0 ;  /* 0x7f8000000600780b */ /* 0x008fc8000070a600 */
[----:B--2---:R-:W-:-:S13]  /*0400*/  FSETP.EQU.OR P0, PT, |R15|, +INF , P0 ;  /* 0x7f8000000f00780b */ /* 0x004fda000070a600 */
[----:B------:R-:W-:Y:S05]  /*0410*/  @P0 BRA `(.L_x_38) ;  /* 0x0000000000b80947 */ /* 0x000fea0003800000 */
[----:B------:R-:W0:Y:S01]  /*0420*/  LDC.64 R8, c[0x0][0x388] ;  /* 0x0000e200ff087b82 */ /* 0x000e220000000a00 */
[----:B------:R-:W-:Y:S01]  /*0430*/  IMAD.MOV.U32 R7, RZ, RZ, 0x7f800000 ;  /* 0x7f800000ff077424 */ /* 0x000fe200078e00ff */
[----:B------:R-:W-:Y:S01]  /*0440*/  UMOV UR4, 0x1 ;  /* 0x0000000100047882 */ /* 0x000fe20000000000 */
[----:B------:R-:W-:-:S07]  /*0450*/  IMAD.MOV.U32 R14, RZ, RZ, 0x7f800000 ;  /* 0x7f800000ff0e7424 */ /* 0x000fce00078e00ff */
.L_x_40:
[C---:B------:R-:W-:Y:S02]  /*0460*/  VIADD R13, R5.reuse, UR4 ;  /* 0x00000004050d7c36 */ /* 0x040fe40008000000 */
[----:B------:R-:W-:Y:S02]  /*0470*/  VIADD R11, R5, -UR4 ;  /* 0x80000004050b7c36 */ /* 0x000fe40008000000 */
[----:B0-----:R-:W-:-:S04]  /*0480*/  IMAD.WIDE.U32 R12, R13, 0x4, R8 ;  /* 0x000000040d0c7825 */ /* 0x001fc800078e0008 */
[----:B------:R-:W-:Y:S02]  /*0490*/  IMAD.WIDE R10, R11, 0x4, R8 ;  /* 0x000000040b0a7825 */ /* 0x000fe400078e0208 */
[----:B------:R-:W2:Y:S04]  /*04a0*/  LDG.E.CONSTANT R12, desc[UR6][R12.64] ;  /* 0x000000060c0c7981 */ /* 0x000ea8000c1e9900 */
[----:B------:R-:W3:Y:S01]  /*04b0*/  LDG.E.CONSTANT R11, desc[UR6][R10.64] ;  /* 0x000000060a0b7981 */ /* 0x000ee2000c1e9900 */
[----:B--2---:R-:W-:-:S04]  /*04c0*/  FSETP.NE.AND P0, PT, |R12|, +INF , PT ;  /* 0x7f8000000c00780b */ /* 0x004fc80003f05200 */
[----:B---3--:R-:W-:-:S13]  /*04d0*/  FSETP.NE.AND P0, PT, |R11|, +INF , P0 ;  /* 0x7f8000000b00780b */ /* 0x008fda0000705200 */
[----:B------:R-:W-:Y:S05]  /*04e0*/  @!P0 BRA `(.L_x_39) ;  /* 0x0000000000148947 */ /* 0x000fea0003800000 */
[----:B------:R-:W-:Y:S01]  /*04f0*/  ISETP.NE.AND P1, PT, R2, UR4, PT ;  /* 0x0000000402007c0c */ /* 0x000fe2000bf25270 */
[----:B------:R-:W-:Y:S01]  /*0500*/  UIADD3 UR4, UPT, UPT, UR4, 0x1, URZ ;  /* 0x0000000104047890 */ /* 0x000fe2000fffe0ff */
[----:B------:R-:W-:Y:S02]  /*0510*/  FMNMX R14, R14, R11, PT ;  /* 0x0000000b0e0e7209 */ /* 0x000fe40003800000 */
[----:B------:R-:W-:-:S09]  /*0520*/  FMNMX R7, R7, R12, PT ;  /* 0x0000000c07077209 */ /* 0x000fd20003800000 */
[----:B------:R-:W-:Y:S05]  /*0530*/  @P1 BRA `(.L_x_40) ;  /* 0xfffffffc00c81947 */ /* 0x000fea000383ffff */
.L_x_39:
[----:B------:R-:W0:Y:S01]  /*0540*/  LDC.64 R8, c[0x0][0x380] ;  /* 0x0000e000ff087b82 */ /* 0x000e220000000a00 */
[C---:B------:R-:W-:Y:S01]  /*0550*/  FSETP.GEU.AND P2, PT, R15.reuse, R7, PT ;  /* 0x000000070f00720b */ /* 0x040fe20003f4e000 */
[----:B------:R-:W-:Y:S01]  /*0560*/  IMAD.MOV.U32 R17, RZ, RZ, -0x800000 ;  /* 0xff800000ff117424 */ /* 0x000fe200078e00ff */
[C---:B------:R-:W-:Y:S01]  /*0570*/  FSETP.GEU.AND P1, PT, R15.reuse, R14, PT ;  /* 0x0000000e0f00720b */ /* 0x040fe20003f2e000 */
[----:B------:R-:W-:Y:S01]  /*0580*/  UMOV UR4, 0x1 ;  /* 0x0000000100047882 */ /* 0x000fe20000000000 */
[----:B------:R-:W-:Y:S01]  /*0590*/  FSEL R7, R15, +QNAN , !P2 ;  /* 0x7fffffff0f077808 */ /* 0x000fe20005000000 */
[----:B------:R-:W-:-:S03]  /*05a0*/  IMAD.MOV.U32 R15, RZ, RZ, -0x800000 ;  /* 0xff800000ff0f7424 */ /* 0x000fc600078e00ff */
[----:B------:R-:W-:-:S04]  /*05b0*/  FSEL R7, R7, +QNAN , !P1 ;  /* 0x7fffffff07077808 */ /* 0x000fc80004800000 */
[----:B------:R-:W-:-:S07]  /*05c0*/  FSEL R7, R7, +QNAN , P0 ;  /* 0x7fffffff07077808 */ /* 0x000fce0000000000 */
.L_x_42:
        /* <DEDUP_REMOVED lines=11> */
[----:B------:R-:W-:Y:S02]  /*0680*/  FMNMX R17, R17, R10, !PT ;  /* 0x0000000a11117209 */ /* 0x000fe40007800000 */
[----:B------:R-:W-:-:S09]  /*0690*/  FMNMX R15, R15, R12, !PT ;  /* 0x0000000c0f0f7209 */ /* 0x000fd20007800000 */
[----:B------:R-:W-:Y:S05]  /*06a0*/  @P1 BRA `(.L_x_42) ;  /* 0xfffffffc00c81947 */ /* 0x000fea000383ffff */
.L_x_41:
[C---:B------:R-:W-:Y:S02]  /*06b0*/  FSETP.GT.AND P2, PT, R6.reuse, R15, PT ;  /* 0x0000000f0600720b */ /* 0x040fe40003f44000 */
[C---:B------:R-:W-:Y:S02]  /*06c0*/  FSETP.GT.AND P1, PT, R6.reuse, R17, PT ;  /* 0x000000110600720b */ /* 0x040fe40003f24000 */
[----:B------:R-:W-:-:S04]  /*06d0*/  FSEL R6, R6, +QNAN , P2 ;  /* 0x7fffffff06067808 */ /* 0x000fc80001000000 */
[----:B------:R-:W-:-:S04]  /*06e0*/  FSEL R6, R6, +QNAN , P1 ;  /* 0x7fffffff06067808 */ /* 0x000fc80000800000 */
[----:B------:R-:W-:-:S07]  /*06f0*/  FSEL R16, R6, +QNAN , P0 ;  /* 0x7fffffff06107808 */ /* 0x000fce0000000000 */
.L_x_38:
[----:B------:R-:W0:Y:S01]  /*0700*/  LDC.64 R10, c[0x0][0x3a8] ;  /* 0x0000ea00ff0a7b82 */ /* 0x000e220000000a00 */
[----:B------:R-:W1:Y:S01]  /*0710*/  LDCU UR4, c[0x0][0x390] ;  /* 0x00007200ff0477ac */ /* 0x000e620008000800 */
[----:B------:R-:W-:Y:S02]  /*0720*/  FSETP.NE.AND P0, PT, |R7|, +INF , PT ;  /* 0x7f8000000700780b */ /* 0x000fe40003f05200 */
[----:B------:R-:W-:Y:S02]  /*0730*/  FSETP.NE.AND P1, PT, |R16|, +INF , PT ;  /* 0x7f8000001000780b */ /* 0x000fe40003f25200 */
[----:B------:R-:W-:Y:S02]  /*0740*/  FSEL R4, R4, R7, !P0 ;  /* 0x0000000704047208 */ /* 0x000fe40004000000 */
[----:B------:R-:W2:Y:S01]  /*0750*/  LDC.64 R12, c[0x0][0x3b0] ;  /* 0x0000ec00ff0c7b82 */ /* 0x000ea20000000a00 */
[----:B------:R-:W-:-:S07]  /*0760*/  FSEL R3, R3, R16, !P1 ;  /* 0x0000001003037208 */ /* 0x000fce0004800000 */
[----:B------:R-:W3:Y:S01]  /*0770*/  LDC.64 R14, c[0x0][0x3b8] ;  /* 0x0000ee00ff0e7b82 */ /* 0x000ee20000000a00 */
[----:B-1----:R-:W-:Y:S02]  /*0780*/  IMAD R17, R0, UR4, R5 ;  /* 0x0000000400117c24 */ /* 0x002fe4000f8e0205 */
[----:B------:R-:W-:-:S05]  /*0790*/  VIADD R5, R5, 0x1 ;  /* 0x0000000105057836 */ /* 0x000fca0000000000 */
[----:B------:R-:W1:Y:S01]  /*07a0*/  LDC.64 R8, c[0x0][0x3c0] ;  /* 0x0000f000ff087b82 */ /* 0x000e620000000a00 */
[----:B0-----:R-:W-:Y:S01]  /*07b0*/  IMAD.WIDE.U32 R10, R17, 0x4, R10 ;  /* 0x00000004110a7825 */ /* 0x001fe200078e000a */
[----:B------:R-:W-:-:S04]  /*07c0*/  ISETP.GE.AND P0, PT, R5, UR4, PT ;  /* 0x0000000405007c0c */ /* 0x000fc8000bf06270 */
[----:B------:R0:W-:Y:S01]  /*07d0*/  STG.E desc[UR6][R10.64], R7 ;  /* 0x000000070a007986 */ /* 0x0001e2000c101906 */
[----:B--2---:R-:W-:-:S05]  /*07e0*/  IMAD.WIDE.U32 R12, R17, 0x4, R12 ;  /* 0x00000004110c7825 */ /* 0x004fca00078e000c */
[----:B------:R0:W-:Y:S01]  /*07f0*/  STG.E desc[UR6][R12.64], R16 ;  /* 0x000000100c007986 */ /* 0x0001e2000c101906 */
[----:B---3--:R-:W-:-:S05]  /*0800*/  IMAD.WIDE.U32 R14, R17, 0x4, R14 ;  /* 0x00000004110e7825 */ /* 0x008fca00078e000e */
[----:B------:R0:W-:Y:S01]  /*0810*/  STG.E desc[UR6][R14.64], R4 ;  /* 0x000000040e007986 */ /* 0x0001e2000c101906 */
[----:B-1----:R-:W-:-:S05]  /*0820*/  IMAD.WIDE.U32 R8, R17, 0x4, R8 ;  /* 0x0000000411087825 */ /* 0x002fca00078e0008 */
[----:B------:R0:W-:Y:S01]  /*0830*/  STG.E desc[UR6][R8.64], R3 ;  /* 0x0000000308007986 */ /* 0x0001e2000c101906 */
[----:B------:R-:W-:Y:S05]  /*0840*/  @!P0 BRA `(.L_x_43) ;  /* 0xfffffff800b88947 */ /* 0x000fea000383ffff */
[----:B------:R-:W-:Y:S05]  /*0850*/  EXIT ;  /* 0x000000000000794d */ /* 0x000fea0003800000 */
.L_x_44:
        /* <DEDUP_REMOVED lines=10> */
.L_x_50:


//--------------------- .nv.shared.forward_fill_two_streams_f32 --------------------------
	.section	.nv.shared.forward_fill_two_streams_f32,"aw",@nobits
	.sectionflags	@""
	.align	4
.nv.shared.forward_fill_two_streams_f32:
	.zero		1280


//--------------------- .nv.shared.reserved.0     --------------------------
	.section	.nv.shared.reserved.0,"aw",@nobits
	.weak		__nv_reservedSMEM_offset_0_alias
	.size		__nv_reservedSMEM_offset_0_alias, 0, 64
	.other		__nv_reservedSMEM_offset_0_alias,@"STO_CUDA_RESERVED_SHARED STV_DEFAULT"
__nv_reservedSMEM_offset_0_alias:
	.zero		0
	.zero		64


//--------------------- .nv.constant0.forward_fill_two_streams_f32 --------------------------
	.section	.nv.constant0.forward_fill_two_streams_f32,"a",@progbits
	.sectionflags	@""
	.align	4
.nv.constant0.forward_fill_two_streams_f32:
	.zero		936


//--------------------- .nv.constant0.minmax_batch_rmq_f32 --------------------------
	.section	.nv.constant0.minmax_batch_rmq_f32,"a",@progbits
	.sectionflags	@""
	.align	4
.nv.constant0.minmax_batch_rmq_f32:
	.zero		984


//--------------------- .nv.constant0.st_build_level_k_minmax_valid_f32 --------------------------
	.section	.nv.constant0.st_build_level_k_minmax_valid_f32,"a",@progbits
	.sectionflags	@""
	.align	4
.nv.constant0.st_build_level_k_minmax_valid_f32:
	.zero		936


//--------------------- .nv.constant0.st_init_level0_minmax_valid_f32 --------------------------
	.section	.nv.constant0.st_init_level0_minmax_valid_f32,"a",@progbits
	.sectionflags	@""
	.align	4
.nv.constant0.st_init_level0_minmax_valid_f32:
	.zero		952


//--------------------- .nv.constant0.minmax_many_series_one_param_time_major_f32 --------------------------
	.section	.nv.constant0.minmax_many_series_one_param_time_major_f32,"a",@progbits
	.sectionflags	@""
	.align	4
.nv.constant0.minmax_many_series_one_param_time_major_f32:
	.zero		968


//--------------------- .nv.constant0.minmax_batch_f32 --------------------------
	.section	.nv.constant0.minmax_batch_f32,"a",@progbits
	.sectionflags	@""
	.align	4
.nv.constant0.minmax_batch_f32:
	.zero		968


//--------------------- SYMBOLS --------------------------

	.type		.nv.reservedSmem.offset0,@object
	.size		.nv.reservedSmem.offset0,0x4
	.type		.nv.reservedSmem.cap,@object
	.size		.nv.reservedSmem.cap,0x4
